//
// Generated by NVIDIA NVVM Compiler
//
// Compiler Build ID: CL-36424714
// Cuda compilation tools, release 13.0, V13.0.88
// Based on NVVM 20.0.0
//

.version 9.0
.target sm_100
.address_size 64

	// .globl	_Z14per_row_kerneliiPiS_S_

.visible .entry _Z14per_row_kerneliiPiS_S_(
	.param .u32 _Z14per_row_kerneliiPiS_S__param_0,
	.param .u32 _Z14per_row_kerneliiPiS_S__param_1,
	.param .u64 .ptr .align 1 _Z14per_row_kerneliiPiS_S__param_2,
	.param .u64 .ptr .align 1 _Z14per_row_kerneliiPiS_S__param_3,
	.param .u64 .ptr .align 1 _Z14per_row_kerneliiPiS_S__param_4
)
{
	.reg .pred 	%p<12>;
	.reg .b32 	%r<125>;
	.reg .b64 	%rd<26>;

	ld.param.u32 	%r24, [_Z14per_row_kerneliiPiS_S__param_0];
	ld.param.u32 	%r23, [_Z14per_row_kerneliiPiS_S__param_1];
	ld.param.u64 	%rd7, [_Z14per_row_kerneliiPiS_S__param_2];
	ld.param.u64 	%rd8, [_Z14per_row_kerneliiPiS_S__param_3];
	ld.param.u64 	%rd9, [_Z14per_row_kerneliiPiS_S__param_4];
	cvta.to.global.u64 	%rd1, %rd9;
	cvta.to.global.u64 	%rd2, %rd8;
	cvta.to.global.u64 	%rd3, %rd7;
	mov.u32 	%r25, %ntid.x;
	mov.u32 	%r26, %ctaid.x;
	mov.u32 	%r27, %tid.x;
	mad.lo.s32 	%r1, %r25, %r26, %r27;
	setp.ge.s32 	%p1, %r1, %r24;
	setp.lt.s32 	%p2, %r23, 1;
	or.pred  	%p3, %p1, %p2;
	@%p3 bra 	$L__BB0_13;
	mul.lo.s32 	%r2, %r23, %r1;
	and.b32  	%r3, %r23, 15;
	setp.lt.u32 	%p4, %r23, 16;
	mov.b32 	%r121, 0;
	@%p4 bra 	$L__BB0_4;
	and.b32  	%r121, %r23, 2147483632;
	neg.s32 	%r119, %r121;
	add.s64 	%rd4, %rd3, 32;
	add.s64 	%rd5, %rd2, 32;
	add.s64 	%rd6, %rd1, 32;
	mov.u32 	%r118, %r2;
$L__BB0_3:
	.pragma "nounroll";
	mul.wide.s32 	%rd10, %r118, 4;
	add.s64 	%rd11, %rd4, %rd10;
	add.s64 	%rd12, %rd5, %rd10;
	add.s64 	%rd13, %rd6, %rd10;
	ld.global.u32 	%r29, [%rd11+-32];
	ld.global.u32 	%r30, [%rd12+-32];
	add.s32 	%r31, %r30, %r29;
	st.global.u32 	[%rd13+-32], %r31;
	ld.global.u32 	%r32, [%rd11+-28];
	ld.global.u32 	%r33, [%rd12+-28];
	add.s32 	%r34, %r33, %r32;
	st.global.u32 	[%rd13+-28], %r34;
	ld.global.u32 	%r35, [%rd11+-24];
	ld.global.u32 	%r36, [%rd12+-24];
	add.s32 	%r37, %r36, %r35;
	st.global.u32 	[%rd13+-24], %r37;
	ld.global.u32 	%r38, [%rd11+-20];
	ld.global.u32 	%r39, [%rd12+-20];
	add.s32 	%r40, %r39, %r38;
	st.global.u32 	[%rd13+-20], %r40;
	ld.global.u32 	%r41, [%rd11+-16];
	ld.global.u32 	%r42, [%rd12+-16];
	add.s32 	%r43, %r42, %r41;
	st.global.u32 	[%rd13+-16], %r43;
	ld.global.u32 	%r44, [%rd11+-12];
	ld.global.u32 	%r45, [%rd12+-12];
	add.s32 	%r46, %r45, %r44;
	st.global.u32 	[%rd13+-12], %r46;
	ld.global.u32 	%r47, [%rd11+-8];
	ld.global.u32 	%r48, [%rd12+-8];
	add.s32 	%r49, %r48, %r47;
	st.global.u32 	[%rd13+-8], %r49;
	ld.global.u32 	%r50, [%rd11+-4];
	ld.global.u32 	%r51, [%rd12+-4];
	add.s32 	%r52, %r51, %r50;
	st.global.u32 	[%rd13+-4], %r52;
	ld.global.u32 	%r53, [%rd11];
	ld.global.u32 	%r54, [%rd12];
	add.s32 	%r55, %r54, %r53;
	st.global.u32 	[%rd13], %r55;
	ld.global.u32 	%r56, [%rd11+4];
	ld.global.u32 	%r57, [%rd12+4];
	add.s32 	%r58, %r57, %r56;
	st.global.u32 	[%rd13+4], %r58;
	ld.global.u32 	%r59, [%rd11+8];
	ld.global.u32 	%r60, [%rd12+8];
	add.s32 	%r61, %r60, %r59;
	st.global.u32 	[%rd13+8], %r61;
	ld.global.u32 	%r62, [%rd11+12];
	ld.global.u32 	%r63, [%rd12+12];
	add.s32 	%r64, %r63, %r62;
	st.global.u32 	[%rd13+12], %r64;
	ld.global.u32 	%r65, [%rd11+16];
	ld.global.u32 	%r66, [%rd12+16];
	add.s32 	%r67, %r66, %r65;
	st.global.u32 	[%rd13+16], %r67;
	ld.global.u32 	%r68, [%rd11+20];
	ld.global.u32 	%r69, [%rd12+20];
	add.s32 	%r70, %r69, %r68;
	st.global.u32 	[%rd13+20], %r70;
	ld.global.u32 	%r71, [%rd11+24];
	ld.global.u32 	%r72, [%rd12+24];
	add.s32 	%r73, %r72, %r71;
	st.global.u32 	[%rd13+24], %r73;
	ld.global.u32 	%r74, [%rd11+28];
	ld.global.u32 	%r75, [%rd12+28];
	add.s32 	%r76, %r75, %r74;
	st.global.u32 	[%rd13+28], %r76;
	add.s32 	%r119, %r119, 16;
	add.s32 	%r118, %r118, 16;
	setp.ne.s32 	%p5, %r119, 0;
	@%p5 bra 	$L__BB0_3;
$L__BB0_4:
	setp.eq.s32 	%p6, %r3, 0;
	@%p6 bra 	$L__BB0_13;
	and.b32  	%r11, %r23, 7;
	setp.lt.u32 	%p7, %r3, 8;
	@%p7 bra 	$L__BB0_7;
	add.s32 	%r77, %r121, %r2;
	mul.wide.s32 	%rd14, %r77, 4;
	add.s64 	%rd15, %rd3, %rd14;
	ld.global.u32 	%r78, [%rd15];
	add.s64 	%rd16, %rd2, %rd14;
	ld.global.u32 	%r79, [%rd16];
	add.s32 	%r80, %r79, %r78;
	add.s64 	%rd17, %rd1, %rd14;
	st.global.u32 	[%rd17], %r80;
	ld.global.u32 	%r81, [%rd15+4];
	ld.global.u32 	%r82, [%rd16+4];
	add.s32 	%r83, %r82, %r81;
	st.global.u32 	[%rd17+4], %r83;
	ld.global.u32 	%r84, [%rd15+8];
	ld.global.u32 	%r85, [%rd16+8];
	add.s32 	%r86, %r85, %r84;
	st.global.u32 	[%rd17+8], %r86;
	ld.global.u32 	%r87, [%rd15+12];
	ld.global.u32 	%r88, [%rd16+12];
	add.s32 	%r89, %r88, %r87;
	st.global.u32 	[%rd17+12], %r89;
	ld.global.u32 	%r90, [%rd15+16];
	ld.global.u32 	%r91, [%rd16+16];
	add.s32 	%r92, %r91, %r90;
	st.global.u32 	[%rd17+16], %r92;
	ld.global.u32 	%r93, [%rd15+20];
	ld.global.u32 	%r94, [%rd16+20];
	add.s32 	%r95, %r94, %r93;
	st.global.u32 	[%rd17+20], %r95;
	ld.global.u32 	%r96, [%rd15+24];
	ld.global.u32 	%r97, [%rd16+24];
	add.s32 	%r98, %r97, %r96;
	st.global.u32 	[%rd17+24], %r98;
	ld.global.u32 	%r99, [%rd15+28];
	ld.global.u32 	%r100, [%rd16+28];
	add.s32 	%r101, %r100, %r99;
	st.global.u32 	[%rd17+28], %r101;
	add.s32 	%r121, %r121, 8;
$L__BB0_7:
	setp.eq.s32 	%p8, %r11, 0;
	@%p8 bra 	$L__BB0_13;
	and.b32  	%r14, %r23, 3;
	setp.lt.u32 	%p9, %r11, 4;
	@%p9 bra 	$L__BB0_10;
	add.s32 	%r102, %r121, %r2;
	mul.wide.s32 	%rd18, %r102, 4;
	add.s64 	%rd19, %rd3, %rd18;
	ld.global.u32 	%r103, [%rd19];
	add.s64 	%rd20, %rd2, %rd18;
	ld.global.u32 	%r104, [%rd20];
	add.s32 	%r105, %r104, %r103;
	add.s64 	%rd21, %rd1, %rd18;
	st.global.u32 	[%rd21], %r105;
	ld.global.u32 	%r106, [%rd19+4];
	ld.global.u32 	%r107, [%rd20+4];
	add.s32 	%r108, %r107, %r106;
	st.global.u32 	[%rd21+4], %r108;
	ld.global.u32 	%r109, [%rd19+8];
	ld.global.u32 	%r110, [%rd20+8];
	add.s32 	%r111, %r110, %r109;
	st.global.u32 	[%rd21+8], %r111;
	ld.global.u32 	%r112, [%rd19+12];
	ld.global.u32 	%r113, [%rd20+12];
	add.s32 	%r114, %r113, %r112;
	st.global.u32 	[%rd21+12], %r114;
	add.s32 	%r121, %r121, 4;
$L__BB0_10:
	setp.eq.s32 	%p10, %r14, 0;
	@%p10 bra 	$L__BB0_13;
	add.s32 	%r124, %r121, %r2;
	neg.s32 	%r123, %r14;
$L__BB0_12:
	.pragma "nounroll";
	mul.wide.s32 	%rd22, %r124, 4;
	add.s64 	%rd23, %rd1, %rd22;
	add.s64 	%rd24, %rd2, %rd22;
	add.s64 	%rd25, %rd3, %rd22;
	ld.global.u32 	%r115, [%rd25];
	ld.global.u32 	%r116, [%rd24];
	add.s32 	%r117, %r116, %r115;
	st.global.u32 	[%rd23], %r117;
	add.s32 	%r124, %r124, 1;
	add.s32 	%r123, %r123, 1;
	setp.ne.s32 	%p11, %r123, 0;
	@%p11 bra 	$L__BB0_12;
$L__BB0_13:
	ret;

}
	// .globl	_Z17per_column_kerneliiPiS_S_
.visible .entry _Z17per_column_kerneliiPiS_S_(
	.param .u32 _Z17per_column_kerneliiPiS_S__param_0,
	.param .u32 _Z17per_column_kerneliiPiS_S__param_1,
	.param .u64 .ptr .align 1 _Z17per_column_kerneliiPiS_S__param_2,
	.param .u64 .ptr .align 1 _Z17per_column_kerneliiPiS_S__param_3,
	.param .u64 .ptr .align 1 _Z17per_column_kerneliiPiS_S__param_4
)
{
	.reg .pred 	%p<12>;
	.reg .b32 	%r<130>;
	.reg .b64 	%rd<101>;

	ld.param.u32 	%r25, [_Z17per_column_kerneliiPiS_S__param_0];
	ld.param.u32 	%r26, [_Z17per_column_kerneliiPiS_S__param_1];
	ld.param.u64 	%rd4, [_Z17per_column_kerneliiPiS_S__param_2];
	ld.param.u64 	%rd5, [_Z17per_column_kerneliiPiS_S__param_3];
	ld.param.u64 	%rd6, [_Z17per_column_kerneliiPiS_S__param_4];
	cvta.to.global.u64 	%rd1, %rd6;
	cvta.to.global.u64 	%rd2, %rd5;
	cvta.to.global.u64 	%rd3, %rd4;
	mov.u32 	%r1, %tid.x;
	mov.u32 	%r27, %ntid.x;
	mov.u32 	%r28, %tid.y;
	mov.u32 	%r29, %ntid.y;
	mov.u32 	%r30, %ctaid.x;
	mad.lo.s32 	%r31, %r30, %r29, %r28;
	mul.lo.s32 	%r2, %r31, %r27;
	add.s32 	%r3, %r2, %r1;
	setp.ge.s32 	%p1, %r3, %r26;
	setp.lt.s32 	%p2, %r25, 1;
	or.pred  	%p3, %p1, %p2;
	@%p3 bra 	$L__BB1_13;
	and.b32  	%r4, %r25, 15;
	setp.lt.u32 	%p4, %r25, 16;
	mov.b32 	%r126, 0;
	@%p4 bra 	$L__BB1_4;
	and.b32  	%r126, %r25, 2147483632;
	neg.s32 	%r124, %r126;
	shl.b32 	%r7, %r26, 4;
	mul.wide.s32 	%rd11, %r26, 4;
	mov.u32 	%r123, %r3;
$L__BB1_3:
	.pragma "nounroll";
	mul.wide.s32 	%rd7, %r123, 4;
	add.s64 	%rd8, %rd3, %rd7;
	ld.global.u32 	%r33, [%rd8];
	add.s64 	%rd9, %rd2, %rd7;
	ld.global.u32 	%r34, [%rd9];
	add.s32 	%r35, %r34, %r33;
	add.s64 	%rd10, %rd1, %rd7;
	st.global.u32 	[%rd10], %r35;
	add.s64 	%rd12, %rd8, %rd11;
	ld.global.u32 	%r36, [%rd12];
	add.s64 	%rd13, %rd9, %rd11;
	ld.global.u32 	%r37, [%rd13];
	add.s32 	%r38, %r37, %r36;
	add.s64 	%rd14, %rd10, %rd11;
	st.global.u32 	[%rd14], %r38;
	add.s64 	%rd15, %rd12, %rd11;
	ld.global.u32 	%r39, [%rd15];
	add.s64 	%rd16, %rd13, %rd11;
	ld.global.u32 	%r40, [%rd16];
	add.s32 	%r41, %r40, %r39;
	add.s64 	%rd17, %rd14, %rd11;
	st.global.u32 	[%rd17], %r41;
	add.s64 	%rd18, %rd15, %rd11;
	ld.global.u32 	%r42, [%rd18];
	add.s64 	%rd19, %rd16, %rd11;
	ld.global.u32 	%r43, [%rd19];
	add.s32 	%r44, %r43, %r42;
	add.s64 	%rd20, %rd17, %rd11;
	st.global.u32 	[%rd20], %r44;
	add.s64 	%rd21, %rd18, %rd11;
	ld.global.u32 	%r45, [%rd21];
	add.s64 	%rd22, %rd19, %rd11;
	ld.global.u32 	%r46, [%rd22];
	add.s32 	%r47, %r46, %r45;
	add.s64 	%rd23, %rd20, %rd11;
	st.global.u32 	[%rd23], %r47;
	add.s64 	%rd24, %rd21, %rd11;
	ld.global.u32 	%r48, [%rd24];
	add.s64 	%rd25, %rd22, %rd11;
	ld.global.u32 	%r49, [%rd25];
	add.s32 	%r50, %r49, %r48;
	add.s64 	%rd26, %rd23, %rd11;
	st.global.u32 	[%rd26], %r50;
	add.s64 	%rd27, %rd24, %rd11;
	ld.global.u32 	%r51, [%rd27];
	add.s64 	%rd28, %rd25, %rd11;
	ld.global.u32 	%r52, [%rd28];
	add.s32 	%r53, %r52, %r51;
	add.s64 	%rd29, %rd26, %rd11;
	st.global.u32 	[%rd29], %r53;
	add.s64 	%rd30, %rd27, %rd11;
	ld.global.u32 	%r54, [%rd30];
	add.s64 	%rd31, %rd28, %rd11;
	ld.global.u32 	%r55, [%rd31];
	add.s32 	%r56, %r55, %r54;
	add.s64 	%rd32, %rd29, %rd11;
	st.global.u32 	[%rd32], %r56;
	add.s64 	%rd33, %rd30, %rd11;
	ld.global.u32 	%r57, [%rd33];
	add.s64 	%rd34, %rd31, %rd11;
	ld.global.u32 	%r58, [%rd34];
	add.s32 	%r59, %r58, %r57;
	add.s64 	%rd35, %rd32, %rd11;
	st.global.u32 	[%rd35], %r59;
	add.s64 	%rd36, %rd33, %rd11;
	ld.global.u32 	%r60, [%rd36];
	add.s64 	%rd37, %rd34, %rd11;
	ld.global.u32 	%r61, [%rd37];
	add.s32 	%r62, %r61, %r60;
	add.s64 	%rd38, %rd35, %rd11;
	st.global.u32 	[%rd38], %r62;
	add.s64 	%rd39, %rd36, %rd11;
	ld.global.u32 	%r63, [%rd39];
	add.s64 	%rd40, %rd37, %rd11;
	ld.global.u32 	%r64, [%rd40];
	add.s32 	%r65, %r64, %r63;
	add.s64 	%rd41, %rd38, %rd11;
	st.global.u32 	[%rd41], %r65;
	add.s64 	%rd42, %rd39, %rd11;
	ld.global.u32 	%r66, [%rd42];
	add.s64 	%rd43, %rd40, %rd11;
	ld.global.u32 	%r67, [%rd43];
	add.s32 	%r68, %r67, %r66;
	add.s64 	%rd44, %rd41, %rd11;
	st.global.u32 	[%rd44], %r68;
	add.s64 	%rd45, %rd42, %rd11;
	ld.global.u32 	%r69, [%rd45];
	add.s64 	%rd46, %rd43, %rd11;
	ld.global.u32 	%r70, [%rd46];
	add.s32 	%r71, %r70, %r69;
	add.s64 	%rd47, %rd44, %rd11;
	st.global.u32 	[%rd47], %r71;
	add.s64 	%rd48, %rd45, %rd11;
	ld.global.u32 	%r72, [%rd48];
	add.s64 	%rd49, %rd46, %rd11;
	ld.global.u32 	%r73, [%rd49];
	add.s32 	%r74, %r73, %r72;
	add.s64 	%rd50, %rd47, %rd11;
	st.global.u32 	[%rd50], %r74;
	add.s64 	%rd51, %rd48, %rd11;
	ld.global.u32 	%r75, [%rd51];
	add.s64 	%rd52, %rd49, %rd11;
	ld.global.u32 	%r76, [%rd52];
	add.s32 	%r77, %r76, %r75;
	add.s64 	%rd53, %rd50, %rd11;
	st.global.u32 	[%rd53], %r77;
	add.s64 	%rd54, %rd51, %rd11;
	ld.global.u32 	%r78, [%rd54];
	add.s64 	%rd55, %rd52, %rd11;
	ld.global.u32 	%r79, [%rd55];
	add.s32 	%r80, %r79, %r78;
	add.s64 	%rd56, %rd53, %rd11;
	st.global.u32 	[%rd56], %r80;
	add.s32 	%r124, %r124, 16;
	add.s32 	%r123, %r123, %r7;
	setp.ne.s32 	%p5, %r124, 0;
	@%p5 bra 	$L__BB1_3;
$L__BB1_4:
	setp.eq.s32 	%p6, %r4, 0;
	@%p6 bra 	$L__BB1_13;
	and.b32  	%r13, %r25, 7;
	setp.lt.u32 	%p7, %r4, 8;
	@%p7 bra 	$L__BB1_7;
	mad.lo.s32 	%r81, %r126, %r26, %r3;
	mul.wide.s32 	%rd57, %r81, 4;
	add.s64 	%rd58, %rd3, %rd57;
	ld.global.u32 	%r82, [%rd58];
	add.s64 	%rd59, %rd2, %rd57;
	ld.global.u32 	%r83, [%rd59];
	add.s32 	%r84, %r83, %r82;
	add.s64 	%rd60, %rd1, %rd57;
	st.global.u32 	[%rd60], %r84;
	mul.wide.s32 	%rd61, %r26, 4;
	add.s64 	%rd62, %rd58, %rd61;
	ld.global.u32 	%r85, [%rd62];
	add.s64 	%rd63, %rd59, %rd61;
	ld.global.u32 	%r86, [%rd63];
	add.s32 	%r87, %r86, %r85;
	add.s64 	%rd64, %rd60, %rd61;
	st.global.u32 	[%rd64], %r87;
	add.s64 	%rd65, %rd62, %rd61;
	ld.global.u32 	%r88, [%rd65];
	add.s64 	%rd66, %rd63, %rd61;
	ld.global.u32 	%r89, [%rd66];
	add.s32 	%r90, %r89, %r88;
	add.s64 	%rd67, %rd64, %rd61;
	st.global.u32 	[%rd67], %r90;
	add.s64 	%rd68, %rd65, %rd61;
	ld.global.u32 	%r91, [%rd68];
	add.s64 	%rd69, %rd66, %rd61;
	ld.global.u32 	%r92, [%rd69];
	add.s32 	%r93, %r92, %r91;
	add.s64 	%rd70, %rd67, %rd61;
	st.global.u32 	[%rd70], %r93;
	add.s64 	%rd71, %rd68, %rd61;
	ld.global.u32 	%r94, [%rd71];
	add.s64 	%rd72, %rd69, %rd61;
	ld.global.u32 	%r95, [%rd72];
	add.s32 	%r96, %r95, %r94;
	add.s64 	%rd73, %rd70, %rd61;
	st.global.u32 	[%rd73], %r96;
	add.s64 	%rd74, %rd71, %rd61;
	ld.global.u32 	%r97, [%rd74];
	add.s64 	%rd75, %rd72, %rd61;
	ld.global.u32 	%r98, [%rd75];
	add.s32 	%r99, %r98, %r97;
	add.s64 	%rd76, %rd73, %rd61;
	st.global.u32 	[%rd76], %r99;
	add.s64 	%rd77, %rd74, %rd61;
	ld.global.u32 	%r100, [%rd77];
	add.s64 	%rd78, %rd75, %rd61;
	ld.global.u32 	%r101, [%rd78];
	add.s32 	%r102, %r101, %r100;
	add.s64 	%rd79, %rd76, %rd61;
	st.global.u32 	[%rd79], %r102;
	add.s64 	%rd80, %rd77, %rd61;
	ld.global.u32 	%r103, [%rd80];
	add.s64 	%rd81, %rd78, %rd61;
	ld.global.u32 	%r104, [%rd81];
	add.s32 	%r105, %r104, %r103;
	add.s64 	%rd82, %rd79, %rd61;
	st.global.u32 	[%rd82], %r105;
	add.s32 	%r126, %r126, 8;
$L__BB1_7:
	setp.eq.s32 	%p8, %r13, 0;
	@%p8 bra 	$L__BB1_13;
	and.b32  	%r16, %r25, 3;
	setp.lt.u32 	%p9, %r13, 4;
	@%p9 bra 	$L__BB1_10;
	mad.lo.s32 	%r106, %r126, %r26, %r3;
	mul.wide.s32 	%rd83, %r106, 4;
	add.s64 	%rd84, %rd3, %rd83;
	ld.global.u32 	%r107, [%rd84];
	add.s64 	%rd85, %rd2, %rd83;
	ld.global.u32 	%r108, [%rd85];
	add.s32 	%r109, %r108, %r107;
	add.s64 	%rd86, %rd1, %rd83;
	st.global.u32 	[%rd86], %r109;
	mul.wide.s32 	%rd87, %r26, 4;
	add.s64 	%rd88, %rd84, %rd87;
	ld.global.u32 	%r110, [%rd88];
	add.s64 	%rd89, %rd85, %rd87;
	ld.global.u32 	%r111, [%rd89];
	add.s32 	%r112, %r111, %r110;
	add.s64 	%rd90, %rd86, %rd87;
	st.global.u32 	[%rd90], %r112;
	add.s64 	%rd91, %rd88, %rd87;
	ld.global.u32 	%r113, [%rd91];
	add.s64 	%rd92, %rd89, %rd87;
	ld.global.u32 	%r114, [%rd92];
	add.s32 	%r115, %r114, %r113;
	add.s64 	%rd93, %rd90, %rd87;
	st.global.u32 	[%rd93], %r115;
	add.s64 	%rd94, %rd91, %rd87;
	ld.global.u32 	%r116, [%rd94];
	add.s64 	%rd95, %rd92, %rd87;
	ld.global.u32 	%r117, [%rd95];
	add.s32 	%r118, %r117, %r116;
	add.s64 	%rd96, %rd93, %rd87;
	st.global.u32 	[%rd96], %r118;
	add.s32 	%r126, %r126, 4;
$L__BB1_10:
	setp.eq.s32 	%p10, %r16, 0;
	@%p10 bra 	$L__BB1_13;
	mad.lo.s32 	%r119, %r126, %r26, %r1;
	add.s32 	%r129, %r119, %r2;
	neg.s32 	%r128, %r16;
$L__BB1_12:
	.pragma "nounroll";
	mul.wide.s32 	%rd97, %r129, 4;
	add.s64 	%rd98, %rd3, %rd97;
	ld.global.u32 	%r120, [%rd98];
	add.s64 	%rd99, %rd2, %rd97;
	ld.global.u32 	%r121, [%rd99];
	add.s32 	%r122, %r121, %r120;
	add.s64 	%rd100, %rd1, %rd97;
	st.global.u32 	[%rd100], %r122;
	add.s32 	%r129, %r129, %r26;
	add.s32 	%r128, %r128, 1;
	setp.ne.s32 	%p11, %r128, 0;
	@%p11 bra 	$L__BB1_12;
$L__BB1_13:
	ret;

}
	// .globl	_Z18per_element_kerneliiPiS_S_
.visible .entry _Z18per_element_kerneliiPiS_S_(
	.param .u32 _Z18per_element_kerneliiPiS_S__param_0,
	.param .u32 _Z18per_element_kerneliiPiS_S__param_1,
	.param .u64 .ptr .align 1 _Z18per_element_kerneliiPiS_S__param_2,
	.param .u64 .ptr .align 1 _Z18per_element_kerneliiPiS_S__param_3,
	.param .u64 .ptr .align 1 _Z18per_element_kerneliiPiS_S__param_4
)
{
	.reg .pred 	%p<2>;
	.reg .b32 	%r<17>;
	.reg .b64 	%rd<11>;

	ld.param.u32 	%r2, [_Z18per_element_kerneliiPiS_S__param_0];
	ld.param.u32 	%r3, [_Z18per_element_kerneliiPiS_S__param_1];
	ld.param.u64 	%rd1, [_Z18per_element_kerneliiPiS_S__param_2];
	ld.param.u64 	%rd2, [_Z18per_element_kerneliiPiS_S__param_3];
	ld.param.u64 	%rd3, [_Z18per_element_kerneliiPiS_S__param_4];
	mov.u32 	%r4, %nctaid.x;
	mov.u32 	%r5, %ctaid.y;
	mov.u32 	%r6, %ctaid.x;
	mad.lo.s32 	%r7, %r4, %r5, %r6;
	mov.u32 	%r8, %ntid.x;
	mov.u32 	%r9, %ntid.y;
	mov.u32 	%r10, %tid.y;
	mov.u32 	%r11, %tid.x;
	mad.lo.s32 	%r12, %r7, %r9, %r10;
	mad.lo.s32 	%r1, %r12, %r8, %r11;
	mul.lo.s32 	%r13, %r3, %r2;
	setp.ge.s32 	%p1, %r1, %r13;
	@%p1 bra 	$L__BB2_2;
	cvta.to.global.u64 	%rd4, %rd1;
	cvta.to.global.u64 	%rd5, %rd2;
	cvta.to.global.u64 	%rd6, %rd3;
	mul.wide.s32 	%rd7, %r1, 4;
	add.s64 	%rd8, %rd4, %rd7;
	ld.global.u32 	%r14, [%rd8];
	add.s64 	%rd9, %rd5, %rd7;
	ld.global.u32 	%r15, [%rd9];
	add.s32 	%r16, %r15, %r14;
	add.s64 	%rd10, %rd6, %rd7;
	st.global.u32 	[%rd10], %r16;
$L__BB2_2:
	ret;

}


// ===== COMPILED SASS (sm_100) =====

	.target	sm_100

	.elftype	@"ET_EXEC"


//--------------------- .note.nv.tkinfo           --------------------------
	.section	.note.nv.tkinfo,"",@"SHT_NOTE"
	.sectionflags	@"SHF_NOTE_NV_TKINFO"
	.tkinfo
        /*0018*/ 	.word	0x00000002
        /*0030*/ 	.string	""
        /*0030*/ 	.string	"ptxas"
        /*0030*/ 	.string	"Cuda compilation tools, release 13.0, V13.0.88"
        /*0030*/ 	.string	"Build cuda_13.0.r13.0/compiler.36424714_0"
        /*0030*/ 	.string	"-arch sm_100 -m 64 "



//--------------------- .note.nv.cuinfo           --------------------------
	.section	.note.nv.cuinfo,"",@"SHT_NOTE"
	.sectionflags	@"SHF_NOTE_NV_CUINFO"
        /*0018*/ 	.short	0x0002
        /*001a*/ 	.short	0x0064
        /*001c*/ 	.short	0x0082
	.zero		2


//--------------------- .nv.info                  --------------------------
	.section	.nv.info,"",@"SHT_CUDA_INFO"
	.align	4


	//----- nvinfo : EIATTR_REGCOUNT
	.align		4
        /*0000*/ 	.byte	0x04, 0x2f
        /*0002*/ 	.short	(.L_1 - .L_0)
	.align		4
.L_0:
        /*0004*/ 	.word	index@(_Z14per_row_kerneliiPiS_S_)
        /*0008*/ 	.word	0x00000016


	//----- nvinfo : EIATTR_FRAME_SIZE
	.align		4
.L_1:
        /*000c*/ 	.byte	0x04, 0x11
        /*000e*/ 	.short	(.L_3 - .L_2)
	.align		4
.L_2:
        /*0010*/ 	.word	index@(_Z14per_row_kerneliiPiS_S_)
        /*0014*/ 	.word	0x00000000


	//----- nvinfo : EIATTR_REGCOUNT
	.align		4
.L_3:
        /*0018*/ 	.byte	0x04, 0x2f
        /*001a*/ 	.short	(.L_5 - .L_4)
	.align		4
.L_4:
        /*001c*/ 	.word	index@(_Z17per_column_kerneliiPiS_S_)
        /*0020*/ 	.word	0x00000020


	//----- nvinfo : EIATTR_FRAME_SIZE
	.align		4
.L_5:
        /*0024*/ 	.byte	0x04, 0x11
        /*0026*/ 	.short	(.L_7 - .L_6)
	.align		4
.L_6:
        /*0028*/ 	.word	index@(_Z17per_column_kerneliiPiS_S_)
        /*002c*/ 	.word	0x00000000


	//----- nvinfo : EIATTR_REGCOUNT
	.align		4
.L_7:
        /*0030*/ 	.byte	0x04, 0x2f
        /*0032*/ 	.short	(.L_9 - .L_8)
	.align		4
.L_8:
        /*0034*/ 	.word	index@(_Z18per_element_kerneliiPiS_S_)
        /*0038*/ 	.word	0x0000000c


	//----- nvinfo : EIATTR_FRAME_SIZE
	.align		4
.L_9:
        /*003c*/ 	.byte	0x04, 0x11
        /*003e*/ 	.short	(.L_11 - .L_10)
	.align		4
.L_10:
        /*0040*/ 	.word	index@(_Z18per_element_kerneliiPiS_S_)
        /*0044*/ 	.word	0x00000000


	//----- nvinfo : EIATTR_MIN_STACK_SIZE
	.align		4
.L_11:
        /*0048*/ 	.byte	0x04, 0x12
        /*004a*/ 	.short	(.L_13 - .L_12)
	.align		4
.L_12:
        /*004c*/ 	.word	index@(_Z18per_element_kerneliiPiS_S_)
        /*0050*/ 	.word	0x00000000


	//----- nvinfo : EIATTR_MIN_STACK_SIZE
	.align		4
.L_13:
        /*0054*/ 	.byte	0x04, 0x12
        /*0056*/ 	.short	(.L_15 - .L_14)
	.align		4
.L_14:
        /*0058*/ 	.word	index@(_Z17per_column_kerneliiPiS_S_)
        /*005c*/ 	.word	0x00000000


	//----- nvinfo : EIATTR_MIN_STACK_SIZE
	.align		4
.L_15:
        /*0060*/ 	.byte	0x04, 0x12
        /*0062*/ 	.short	(.L_17 - .L_16)
	.align		4
.L_16:
        /*0064*/ 	.word	index@(_Z14per_row_kerneliiPiS_S_)
        /*0068*/ 	.word	0x00000000
.L_17:


//--------------------- .nv.compat                --------------------------
	.section	.nv.compat,"",@"SHT_CUDA_COMPAT_INFO"
	.align	4
        /*0000*/ 	.byte	0x02, 0x09, 0x00, 0x00, 0x02, 0x02, 0x01, 0x00, 0x02, 0x05, 0x05, 0x00, 0x03, 0x07, 0x01, 0x01
        /*0010*/ 	.byte	0x02, 0x03, 0x00, 0x00, 0x02, 0x06, 0x01, 0x00, 0x04, 0x0b, 0x08, 0x00, 0x09, 0x00, 0x00, 0x00
        /*0020*/ 	.byte	0x00, 0x00, 0x00, 0x00


//--------------------- .nv.info._Z18per_element_kerneliiPiS_S_ --------------------------
	.section	.nv.info._Z18per_element_kerneliiPiS_S_,"",@"SHT_CUDA_INFO"
	.sectionflags	@""
	.align	4


	//----- nvinfo : EIATTR_CUDA_API_VERSION
	.align		4
        /*0000*/ 	.byte	0x04, 0x37
        /*0002*/ 	.short	(.L_19 - .L_18)
.L_18:
        /*0004*/ 	.word	0x00000082


	//----- nvinfo : EIATTR_KPARAM_INFO
	.align		4
.L_19:
        /*0008*/ 	.byte	0x04, 0x17
        /*000a*/ 	.short	(.L_21 - .L_20)
.L_20:
        /*000c*/ 	.word	0x00000000
        /*0010*/ 	.short	0x0004
        /*0012*/ 	.short	0x0018
        /*0014*/ 	.byte	0x00, 0xf5, 0x21, 0x00


	//----- nvinfo : EIATTR_KPARAM_INFO
	.align		4
.L_21:
        /*0018*/ 	.byte	0x04, 0x17
        /*001a*/ 	.short	(.L_23 - .L_22)
.L_22:
        /*001c*/ 	.word	0x00000000
        /*0020*/ 	.short	0x0003
        /*0022*/ 	.short	0x0010
        /*0024*/ 	.byte	0x00, 0xf5, 0x21, 0x00


	//----- nvinfo : EIATTR_KPARAM_INFO
	.align		4
.L_23:
        /*0028*/ 	.byte	0x04, 0x17
        /*002a*/ 	.short	(.L_25 - .L_24)
.L_24:
        /*002c*/ 	.word	0x00000000
        /*0030*/ 	.short	0x0002
        /*0032*/ 	.short	0x0008
        /*0034*/ 	.byte	0x00, 0xf5, 0x21, 0x00


	//----- nvinfo : EIATTR_KPARAM_INFO
	.align		4
.L_25:
        /*0038*/ 	.byte	0x04, 0x17
        /*003a*/ 	.short	(.L_27 - .L_26)
.L_26:
        /*003c*/ 	.word	0x00000000
        /*0040*/ 	.short	0x0001
        /*0042*/ 	.short	0x0004
        /*0044*/ 	.byte	0x00, 0xf0, 0x11, 0x00


	//----- nvinfo : EIATTR_KPARAM_INFO
	.align		4
.L_27:
        /*0048*/ 	.byte	0x04, 0x17
        /*004a*/ 	.short	(.L_29 - .L_28)
.L_28:
        /*004c*/ 	.word	0x00000000
        /*0050*/ 	.short	0x0000
        /*0052*/ 	.short	0x0000
        /*0054*/ 	.byte	0x00, 0xf0, 0x11, 0x00


	//----- nvinfo : EIATTR_SPARSE_MMA_MASK
	.align		4
.L_29:
        /*0058*/ 	.byte	0x03, 0x50
        /*005a*/ 	.short	0x0000


	//----- nvinfo : EIATTR_MAXREG_COUNT
	.align		4
        /*005c*/ 	.byte	0x03, 0x1b
        /*005e*/ 	.short	0x00ff


	//----- nvinfo : EIATTR_MERCURY_ISA_VERSION
	.align		4
        /*0060*/ 	.byte	0x03, 0x5f
        /*0062*/ 	.short	0x0101


	//----- nvinfo : EIATTR_VRC_CTA_INIT_COUNT
	.align		4
        /*0064*/ 	.byte	0x02, 0x4a
	.zero		1
	.zero		1


	//----- nvinfo : EIATTR_EXIT_INSTR_OFFSETS
	.align		4
        /*0068*/ 	.byte	0x04, 0x1c
        /*006a*/ 	.short	(.L_31 - .L_30)


	//   ....[0]....
.L_30:
        /*006c*/ 	.word	0x000000e0


	//   ....[1]....
        /*0070*/ 	.word	0x000001a0


	//----- nvinfo : EIATTR_CBANK_PARAM_SIZE
	.align		4
.L_31:
        /*0074*/ 	.byte	0x03, 0x19
        /*0076*/ 	.short	0x0020


	//----- nvinfo : EIATTR_PARAM_CBANK
	.align		4
        /*0078*/ 	.byte	0x04, 0x0a
        /*007a*/ 	.short	(.L_33 - .L_32)
	.align		4
.L_32:
        /*007c*/ 	.word	index@(.nv.constant0._Z18per_element_kerneliiPiS_S_)
        /*0080*/ 	.short	0x0380
        /*0082*/ 	.short	0x0020


	//----- nvinfo : EIATTR_SW_WAR
	.align		4
.L_33:
        /*0084*/ 	.byte	0x04, 0x36
        /*0086*/ 	.short	(.L_35 - .L_34)
.L_34:
        /*0088*/ 	.word	0x00000008
.L_35:


//--------------------- .nv.info._Z17per_column_kerneliiPiS_S_ --------------------------
	.section	.nv.info._Z17per_column_kerneliiPiS_S_,"",@"SHT_CUDA_INFO"
	.sectionflags	@""
	.align	4


	//----- nvinfo : EIATTR_CUDA_API_VERSION
	.align		4
        /*0000*/ 	.byte	0x04, 0x37
        /*0002*/ 	.short	(.L_37 - .L_36)
.L_36:
        /*0004*/ 	.word	0x00000082


	//----- nvinfo : EIATTR_KPARAM_INFO
	.align		4
.L_37:
        /*0008*/ 	.byte	0x04, 0x17
        /*000a*/ 	.short	(.L_39 - .L_38)
.L_38:
        /*000c*/ 	.word	0x00000000
        /*0010*/ 	.short	0x0004
        /*0012*/ 	.short	0x0018
        /*0014*/ 	.byte	0x00, 0xf5, 0x21, 0x00


	//----- nvinfo : EIATTR_KPARAM_INFO
	.align		4
.L_39:
        /*0018*/ 	.byte	0x04, 0x17
        /*001a*/ 	.short	(.L_41 - .L_40)
.L_40:
        /*001c*/ 	.word	0x00000000
        /*0020*/ 	.short	0x0003
        /*0022*/ 	.short	0x0010
        /*0024*/ 	.byte	0x00, 0xf5, 0x21, 0x00


	//----- nvinfo : EIATTR_KPARAM_INFO
	.align		4
.L_41:
        /*0028*/ 	.byte	0x04, 0x17
        /*002a*/ 	.short	(.L_43 - .L_42)
.L_42:
        /*002c*/ 	.word	0x00000000
        /*0030*/ 	.short	0x0002
        /*0032*/ 	.short	0x0008
        /*0034*/ 	.byte	0x00, 0xf5, 0x21, 0x00


	//----- nvinfo : EIATTR_KPARAM_INFO
	.align		4
.L_43:
        /*0038*/ 	.byte	0x04, 0x17
        /*003a*/ 	.short	(.L_45 - .L_44)
.L_44:
        /*003c*/ 	.word	0x00000000
        /*0040*/ 	.short	0x0001
        /*0042*/ 	.short	0x0004
        /*0044*/ 	.byte	0x00, 0xf0, 0x11, 0x00


	//----- nvinfo : EIATTR_KPARAM_INFO
	.align		4
.L_45:
        /*0048*/ 	.byte	0x04, 0x17
        /*004a*/ 	.short	(.L_47 - .L_46)
.L_46:
        /*004c*/ 	.word	0x00000000
        /*0050*/ 	.short	0x0000
        /*0052*/ 	.short	0x0000
        /*0054*/ 	.byte	0x00, 0xf0, 0x11, 0x00


	//----- nvinfo : EIATTR_SPARSE_MMA_MASK
	.align		4
.L_47:
        /*0058*/ 	.byte	0x03, 0x50
        /*005a*/ 	.short	0x0000


	//----- nvinfo : EIATTR_MAXREG_COUNT
	.align		4
        /*005c*/ 	.byte	0x03, 0x1b
        /*005e*/ 	.short	0x00ff


	//----- nvinfo : EIATTR_MERCURY_ISA_VERSION
	.align		4
        /*0060*/ 	.byte	0x03, 0x5f
        /*0062*/ 	.short	0x0101


	//----- nvinfo : EIATTR_VRC_CTA_INIT_COUNT
	.align		4
        /*0064*/ 	.byte	0x02, 0x4a
	.zero		1
	.zero		1


	//----- nvinfo : EIATTR_EXIT_INSTR_OFFSETS
	.align		4
        /*0068*/ 	.byte	0x04, 0x1c
        /*006a*/ 	.short	(.L_49 - .L_48)


	//   ....[0]....
.L_48:
        /*006c*/ 	.word	0x000000c0


	//   ....[1]....
        /*0070*/ 	.word	0x000008d0


	//   ....[2]....
        /*0074*/ 	.word	0x00000cf0


	//   ....[3]....
        /*0078*/ 	.word	0x00000f50


	//   ....[4]....
        /*007c*/ 	.word	0x00001070


	//----- nvinfo : EIATTR_CBANK_PARAM_SIZE
	.align		4
.L_49:
        /*0080*/ 	.byte	0x03, 0x19
        /*0082*/ 	.short	0x0020


	//----- nvinfo : EIATTR_PARAM_CBANK
	.align		4
        /*0084*/ 	.byte	0x04, 0x0a
        /*0086*/ 	.short	(.L_51 - .L_50)
	.align		4
.L_50:
        /*0088*/ 	.word	index@(.nv.constant0._Z17per_column_kerneliiPiS_S_)
        /*008c*/ 	.short	0x0380
        /*008e*/ 	.short	0x0020


	//----- nvinfo : EIATTR_SW_WAR
	.align		4
.L_51:
        /*0090*/ 	.byte	0x04, 0x36
        /*0092*/ 	.short	(.L_53 - .L_52)
.L_52:
        /*0094*/ 	.word	0x00000008
.L_53:


//--------------------- .nv.info._Z14per_row_kerneliiPiS_S_ --------------------------
	.section	.nv.info._Z14per_row_kerneliiPiS_S_,"",@"SHT_CUDA_INFO"
	.sectionflags	@""
	.align	4


	//----- nvinfo : EIATTR_CUDA_API_VERSION
	.align		4
        /*0000*/ 	.byte	0x04, 0x37
        /*0002*/ 	.short	(.L_55 - .L_54)
.L_54:
        /*0004*/ 	.word	0x00000082


	//----- nvinfo : EIATTR_KPARAM_INFO
	.align		4
.L_55:
        /*0008*/ 	.byte	0x04, 0x17
        /*000a*/ 	.short	(.L_57 - .L_56)
.L_56:
        /*000c*/ 	.word	0x00000000
        /*0010*/ 	.short	0x0004
        /*0012*/ 	.short	0x0018
        /*0014*/ 	.byte	0x00, 0xf5, 0x21, 0x00


	//----- nvinfo : EIATTR_KPARAM_INFO
	.align		4
.L_57:
        /*0018*/ 	.byte	0x04, 0x17
        /*001a*/ 	.short	(.L_59 - .L_58)
.L_58:
        /*001c*/ 	.word	0x00000000
        /*0020*/ 	.short	0x0003
        /*0022*/ 	.short	0x0010
        /*0024*/ 	.byte	0x00, 0xf5, 0x21, 0x00


	//----- nvinfo : EIATTR_KPARAM_INFO
	.align		4
.L_59:
        /*0028*/ 	.byte	0x04, 0x17
        /*002a*/ 	.short	(.L_61 - .L_60)
.L_60:
        /*002c*/ 	.word	0x00000000
        /*0030*/ 	.short	0x0002
        /*0032*/ 	.short	0x0008
        /*0034*/ 	.byte	0x00, 0xf5, 0x21, 0x00


	//----- nvinfo : EIATTR_KPARAM_INFO
	.align		4
.L_61:
        /*0038*/ 	.byte	0x04, 0x17
        /*003a*/ 	.short	(.L_63 - .L_62)
.L_62:
        /*003c*/ 	.word	0x00000000
        /*0040*/ 	.short	0x0001
        /*0042*/ 	.short	0x0004
        /*0044*/ 	.byte	0x00, 0xf0, 0x11, 0x00


	//----- nvinfo : EIATTR_KPARAM_INFO
	.align		4
.L_63:
        /*0048*/ 	.byte	0x04, 0x17
        /*004a*/ 	.short	(.L_65 - .L_64)
.L_64:
        /*004c*/ 	.word	0x00000000
        /*0050*/ 	.short	0x0000
        /*0052*/ 	.short	0x0000
        /*0054*/ 	.byte	0x00, 0xf0, 0x11, 0x00


	//----- nvinfo : EIATTR_SPARSE_MMA_MASK
	.align		4
.L_65:
        /*0058*/ 	.byte	0x03, 0x50
        /*005a*/ 	.short	0x0000


	//----- nvinfo : EIATTR_MAXREG_COUNT
	.align		4
        /*005c*/ 	.byte	0x03, 0x1b
        /*005e*/ 	.short	0x00ff


	//----- nvinfo : EIATTR_MERCURY_ISA_VERSION
	.align		4
        /*0060*/ 	.byte	0x03, 0x5f
        /*0062*/ 	.short	0x0101


	//----- nvinfo : EIATTR_VRC_CTA_INIT_COUNT
	.align		4
        /*0064*/ 	.byte	0x02, 0x4a
	.zero		1
	.zero		1


	//----- nvinfo : EIATTR_EXIT_INSTR_OFFSETS
	.align		4
        /*0068*/ 	.byte	0x04, 0x1c
        /*006a*/ 	.short	(.L_67 - .L_66)


	//   ....[0]....
.L_66:
        /*006c*/ 	.word	0x00000080


	//   ....[1]....
        /*0070*/ 	.word	0x00000680


	//   ....[2]....
        /*0074*/ 	.word	0x00000950


	//   ....[3]....
        /*0078*/ 	.word	0x00000b20


	//   ....[4]....
        /*007c*/ 	.word	0x00000c30


	//----- nvinfo : EIATTR_CBANK_PARAM_SIZE
	.align		4
.L_67:
        /*0080*/ 	.byte	0x03, 0x19
        /*0082*/ 	.short	0x0020


	//----- nvinfo : EIATTR_PARAM_CBANK
	.align		4
        /*0084*/ 	.byte	0x04, 0x0a
        /*0086*/ 	.short	(.L_69 - .L_68)
	.align		4
.L_68:
        /*0088*/ 	.word	index@(.nv.constant0._Z14per_row_kerneliiPiS_S_)
        /*008c*/ 	.short	0x0380
        /*008e*/ 	.short	0x0020


	//----- nvinfo : EIATTR_SW_WAR
	.align		4
.L_69:
        /*0090*/ 	.byte	0x04, 0x36
        /*0092*/ 	.short	(.L_71 - .L_70)
.L_70:
        /*0094*/ 	.word	0x00000008
.L_71:


//--------------------- .nv.callgraph             --------------------------
	.section	.nv.callgraph,"",@"SHT_CUDA_CALLGRAPH"
	.align	4
	.sectionentsize	8
	.align		4
        /*0000*/ 	.word	0x00000000
	.align		4
        /*0004*/ 	.word	0xffffffff
	.align		4
        /*0008*/ 	.word	0x00000000
	.align		4
        /*000c*/ 	.word	0xfffffffe
	.align		4
        /*0010*/ 	.word	0x00000000
	.align		4
        /*0014*/ 	.word	0xfffffffd
	.align		4
        /*0018*/ 	.word	0x00000000
	.align		4
        /*001c*/ 	.word	0xfffffffc


//--------------------- .text._Z18per_element_kerneliiPiS_S_ --------------------------
	.section	.text._Z18per_element_kerneliiPiS_S_,"ax",@progbits
	.align	128
        .global         _Z18per_element_kerneliiPiS_S_
        .type           _Z18per_element_kerneliiPiS_S_,@function
        .size           _Z18per_element_kerneliiPiS_S_,(.L_x_13 - _Z18per_element_kerneliiPiS_S_)
        .other          _Z18per_element_kerneliiPiS_S_,@"STO_CUDA_ENTRY STV_DEFAULT"
_Z18per_element_kerneliiPiS_S_:
.text._Z18per_element_kerneliiPiS_S_:
[----:B------:R-:W-:Y:S01]  /*0000*/  LDC R1, c[0x0][0x37c] ;  /* 0x0000df00ff017b82 */ /* 0x000fe20000000800 */
[----:B------:R-:W0:Y:S07]  /*0010*/  S2R R3, SR_TID.Y ;  /* 0x0000000000037919 */ /* 0x000e2e0000002200 */
[----:B------:R-:W-:Y:S01]  /*0020*/  S2UR UR5, SR_CTAID.Y ;  /* 0x00000000000579c3 */ /* 0x000fe20000002600 */
[----:B------:R-:W1:Y:S01]  /*0030*/  LDCU UR4, c[0x0][0x370] ;  /* 0x00006e00ff0477ac */ /* 0x000e620008000800 */
[----:B------:R-:W2:Y:S01]  /*0040*/  S2R R9, SR_TID.X ;  /* 0x0000000000097919 */ /* 0x000ea20000002100 */
[----:B------:R-:W2:Y:S05]  /*0050*/  LDCU UR7, c[0x0][0x360] ;  /* 0x00006c00ff0777ac */ /* 0x000eaa0008000800 */
[----:B------:R-:W1:Y:S01]  /*0060*/  S2UR UR6, SR_CTAID.X ;  /* 0x00000000000679c3 */ /* 0x000e620000002500 */
[----:B------:R-:W3:Y:S07]  /*0070*/  LDCU.64 UR8, c[0x0][0x380] ;  /* 0x00007000ff0877ac */ /* 0x000eee0008000a00 */
[----:B------:R-:W0:Y:S01]  /*0080*/  LDC R0, c[0x0][0x364] ;  /* 0x0000d900ff007b82 */ /* 0x000e220000000800 */
[----:B-1----:R-:W-:-:S06]  /*0090*/  UIMAD UR4, UR4, UR5, UR6 ;  /* 0x00000005040472a4 */ /* 0x002fcc000f8e0206 */
[----:B0-----:R-:W-:Y:S01]  /*00a0*/  IMAD R0, R0, UR4, R3 ;  /* 0x0000000400007c24 */ /* 0x001fe2000f8e0203 */
[----:B---3--:R-:W-:-:S03]  /*00b0*/  UIMAD UR4, UR9, UR8, URZ ;  /* 0x00000008090472a4 */ /* 0x008fc6000f8e02ff */
[----:B--2---:R-:W-:-:S05]  /*00c0*/  IMAD R9, R0, UR7, R9 ;  /* 0x0000000700097c24 */ /* 0x004fca000f8e0209 */
[----:B------:R-:W-:-:S13]  /*00d0*/  ISETP.GE.AND P0, PT, R9, UR4, PT ;  /* 0x0000000409007c0c */ /* 0x000fda000bf06270 */
[----:B------:R-:W-:Y:S05]  /*00e0*/  @P0 EXIT ;  /* 0x000000000000094d */ /* 0x000fea0003800000 */
[----:B------:R-:W0:Y:S01]  /*00f0*/  LDC.64 R2, c[0x0][0x388] ;  /* 0x0000e200ff027b82 */ /* 0x000e220000000a00 */
[----:B------:R-:W1:Y:S07]  /*0100*/  LDCU.64 UR4, c[0x0][0x358] ;  /* 0x00006b00ff0477ac */ /* 0x000e6e0008000a00 */
[----:B------:R-:W2:Y:S08]  /*0110*/  LDC.64 R4, c[0x0][0x390] ;  /* 0x0000e400ff047b82 */ /* 0x000eb00000000a00 */
[----:B------:R-:W3:Y:S01]  /*0120*/  LDC.64 R6, c[0x0][0x398] ;  /* 0x0000e600ff067b82 */ /* 0x000ee20000000a00 */
[----:B0-----:R-:W-:-:S06]  /*0130*/  IMAD.WIDE R2, R9, 0x4, R2 ;  /* 0x0000000409027825 */ /* 0x001fcc00078e0202 */
[----:B-1----:R-:W4:Y:S01]  /*0140*/  LDG.E R2, desc[UR4][R2.64] ;  /* 0x0000000402027981 */ /* 0x002f22000c1e1900 */
[----:B--2---:R-:W-:-:S06]  /*0150*/  IMAD.WIDE R4, R9, 0x4, R4 ;  /* 0x0000000409047825 */ /* 0x004fcc00078e0204 */
[----:B------:R-:W4:Y:S01]  /*0160*/  LDG.E R5, desc[UR4][R4.64] ;  /* 0x0000000404057981 */ /* 0x000f22000c1e1900 */
[----:B---3--:R-:W-:Y:S01]  /*0170*/  IMAD.WIDE R6, R9, 0x4, R6 ;  /* 0x0000000409067825 */ /* 0x008fe200078e0206 */
[----:B----4-:R-:W-:-:S05]  /*0180*/  IADD3 R9, PT, PT, R2, R5, RZ ;  /* 0x0000000502097210 */ /* 0x010fca0007ffe0ff */
[----:B------:R-:W-:Y:S01]  /*0190*/  STG.E desc[UR4][R6.64], R9 ;  /* 0x0000000906007986 */ /* 0x000fe2000c101904 */
[----:B------:R-:W-:Y:S05]  /*01a0*/  EXIT ;  /* 0x000000000000794d */ /* 0x000fea0003800000 */
.L_x_0:
[----:B------:R-:W-:-:S00]  /*01b0*/  BRA `(.L_x_0) ;  /* 0xfffffffc00fc7947 */ /* 0x000fc0000383ffff */
[----:B------:R-:W-:-:S00]  /*01c0*/  NOP ;  /* 0x0000000000007918 */ /* 0x000fc00000000000 */
        /* <DEDUP_REMOVED lines=11> */
.L_x_13:


//--------------------- .text._Z17per_column_kerneliiPiS_S_ --------------------------
	.section	.text._Z17per_column_kerneliiPiS_S_,"ax",@progbits
	.align	128
        .global         _Z17per_column_kerneliiPiS_S_
        .type           _Z17per_column_kerneliiPiS_S_,@function
        .size           _Z17per_column_kerneliiPiS_S_,(.L_x_14 - _Z17per_column_kerneliiPiS_S_)
        .other          _Z17per_column_kerneliiPiS_S_,@"STO_CUDA_ENTRY STV_DEFAULT"
_Z17per_column_kerneliiPiS_S_:
.text._Z17per_column_kerneliiPiS_S_:
[----:B------:R-:W-:Y:S01]  /*0000*/  LDC R1, c[0x0][0x37c] ;  /* 0x0000df00ff017b82 */ /* 0x000fe20000000800 */
[----:B------:R-:W0:Y:S01]  /*0010*/  S2R R4, SR_TID.Y ;  /* 0x0000000000047919 */ /* 0x000e220000002200 */
[----:B------:R-:W1:Y:S06]  /*0020*/  LDCU UR4, c[0x0][0x360] ;  /* 0x00006c00ff0477ac */ /* 0x000e6c0008000800 */
[----:B------:R-:W2:Y:S01]  /*0030*/  LDC.64 R2, c[0x0][0x380] ;  /* 0x0000e000ff027b82 */ /* 0x000ea20000000a00 */
[----:B------:R-:W0:Y:S01]  /*0040*/  S2R R7, SR_CTAID.X ;  /* 0x0000000000077919 */ /* 0x000e220000002500 */
[----:B------:R-:W0:Y:S01]  /*0050*/  LDCU UR5, c[0x0][0x364] ;  /* 0x00006c80ff0577ac */ /* 0x000e220008000800 */
[----:B------:R-:W3:Y:S01]  /*0060*/  S2R R5, SR_TID.X ;  /* 0x0000000000057919 */ /* 0x000ee20000002100 */
[----:B--2---:R-:W-:Y:S01]  /*0070*/  ISETP.GE.AND P0, PT, R2, 0x1, PT ;  /* 0x000000010200780c */ /* 0x004fe20003f06270 */
[----:B0-----:R-:W-:-:S04]  /*0080*/  IMAD R4, R7, UR5, R4 ;  /* 0x0000000507047c24 */ /* 0x001fc8000f8e0204 */
[----:B-1----:R-:W-:-:S05]  /*0090*/  IMAD R4, R4, UR4, RZ ;  /* 0x0000000404047c24 */ /* 0x002fca000f8e02ff */
[----:B---3--:R-:W-:-:S04]  /*00a0*/  IADD3 R0, PT, PT, R4, R5, RZ ;  /* 0x0000000504007210 */ /* 0x008fc80007ffe0ff */
[----:B------:R-:W-:-:S13]  /*00b0*/  ISETP.GE.OR P0, PT, R0, R3, !P0 ;  /* 0x000000030000720c */ /* 0x000fda0004706670 */
[----:B------:R-:W-:Y:S05]  /*00c0*/  @P0 EXIT ;  /* 0x000000000000094d */ /* 0x000fea0003800000 */
[C---:B------:R-:W-:Y:S01]  /*00d0*/  ISETP.GE.U32.AND P1, PT, R2.reuse, 0x10, PT ;  /* 0x000000100200780c */ /* 0x040fe20003f26070 */
[----:B------:R-:W0:Y:S01]  /*00e0*/  LDCU.64 UR4, c[0x0][0x358] ;  /* 0x00006b00ff0477ac */ /* 0x000e220008000a00 */
[----:B------:R-:W-:Y:S01]  /*00f0*/  LOP3.LUT R9, R2, 0xf, RZ, 0xc0, !PT ;  /* 0x0000000f02097812 */ /* 0x000fe200078ec0ff */
[----:B------:R-:W-:-:S03]  /*0100*/  HFMA2 R6, -RZ, RZ, 0, 0 ;  /* 0x00000000ff067431 */ /* 0x000fc600000001ff */
[----:B------:R-:W-:-:S07]  /*0110*/  ISETP.NE.AND P0, PT, R9, RZ, PT ;  /* 0x000000ff0900720c */ /* 0x000fce0003f05270 */
[----:B------:R-:W-:Y:S06]  /*0120*/  @!P1 BRA `(.L_x_1) ;  /* 0x0000000400e89947 */ /* 0x000fec0003800000 */
[----:B------:R-:W-:Y:S02]  /*0130*/  LOP3.LUT R6, R2, 0x7ffffff0, RZ, 0xc0, !PT ;  /* 0x7ffffff002067812 */ /* 0x000fe400078ec0ff */
[----:B------:R-:W-:Y:S02]  /*0140*/  MOV R8, R0 ;  /* 0x0000000000087202 */ /* 0x000fe40000000f00 */
[----:B------:R-:W-:-:S07]  /*0150*/  IADD3 R7, PT, PT, -R6, RZ, RZ ;  /* 0x000000ff06077210 */ /* 0x000fce0007ffe1ff */
.L_x_2:
[----:B------:R-:W1:Y:S08]  /*0160*/  LDC.64 R10, c[0x0][0x388] ;  /* 0x0000e200ff0a7b82 */ /* 0x000e700000000a00 */
[----:B------:R-:W2:Y:S08]  /*0170*/  LDC.64 R12, c[0x0][0x390] ;  /* 0x0000e400ff0c7b82 */ /* 0x000eb00000000a00 */
[----:B---3--:R-:W3:Y:S01]  /*0180*/  LDC.64 R14, c[0x0][0x398] ;  /* 0x0000e600ff0e7b82 */ /* 0x008ee20000000a00 */
[----:B-1----:R-:W-:-:S05]  /*0190*/  IMAD.WIDE R10, R8, 0x4, R10 ;  /* 0x00000004080a7825 */ /* 0x002fca00078e020a */
[----:B0-----:R-:W4:Y:S01]  /*01a0*/  LDG.E R16, desc[UR4][R10.64] ;  /* 0x000000040a107981 */ /* 0x001f22000c1e1900 */
[----:B--2---:R-:W-:-:S05]  /*01b0*/  IMAD.WIDE R12, R8, 0x4, R12 ;  /* 0x00000004080c7825 */ /* 0x004fca00078e020c */
[----:B------:R-:W4:Y:S01]  /*01c0*/  LDG.E R17, desc[UR4][R12.64] ;  /* 0x000000040c117981 */ /* 0x000f22000c1e1900 */
[----:B------:R-:W-:-:S04]  /*01d0*/  IMAD.WIDE R18, R3, 0x4, R10 ;  /* 0x0000000403127825 */ /* 0x000fc800078e020a */
[----:B---3--:R-:W-:Y:S01]  /*01e0*/  IMAD.WIDE R14, R8, 0x4, R14 ;  /* 0x00000004080e7825 */ /* 0x008fe200078e020e */
[----:B----4-:R-:W-:-:S03]  /*01f0*/  IADD3 R25, PT, PT, R16, R17, RZ ;  /* 0x0000001110197210 */ /* 0x010fc60007ffe0ff */
[C---:B------:R-:W-:Y:S02]  /*0200*/  IMAD.WIDE R16, R3.reuse, 0x4, R12 ;  /* 0x0000000403107825 */ /* 0x040fe400078e020c */
[----:B------:R0:W-:Y:S04]  /*0210*/  STG.E desc[UR4][R14.64], R25 ;  /* 0x000000190e007986 */ /* 0x0001e8000c101904 */
[----:B------:R-:W2:Y:S04]  /*0220*/  LDG.E R22, desc[UR4][R18.64] ;  /* 0x0000000412167981 */ /* 0x000ea8000c1e1900 */
[----:B------:R-:W2:Y:S01]  /*0230*/  LDG.E R23, desc[UR4][R16.64] ;  /* 0x0000000410177981 */ /* 0x000ea2000c1e1900 */
[----:B------:R-:W-:-:S04]  /*0240*/  IMAD.WIDE R20, R3, 0x4, R14 ;  /* 0x0000000403147825 */ /* 0x000fc800078e020e */
[----:B------:R-:W-:-:S04]  /*0250*/  IMAD.WIDE R10, R3, 0x4, R18 ;  /* 0x00000004030a7825 */ /* 0x000fc800078e0212 */
[----:B------:R-:W-:Y:S01]  /*0260*/  IMAD.WIDE R12, R3, 0x4, R16 ;  /* 0x00000004030c7825 */ /* 0x000fe200078e0210 */
[----:B--2---:R-:W-:-:S05]  /*0270*/  IADD3 R27, PT, PT, R22, R23, RZ ;  /* 0x00000017161b7210 */ /* 0x004fca0007ffe0ff */
[----:B------:R1:W-:Y:S04]  /*0280*/  STG.E desc[UR4][R20.64], R27 ;  /* 0x0000001b14007986 */ /* 0x0003e8000c101904 */
[----:B------:R-:W2:Y:S04]  /*0290*/  LDG.E R24, desc[UR4][R10.64] ;  /* 0x000000040a187981 */ /* 0x000ea8000c1e1900 */
[----:B------:R-:W2:Y:S01]  /*02a0*/  LDG.E R29, desc[UR4][R12.64] ;  /* 0x000000040c1d7981 */ /* 0x000ea2000c1e1900 */
[----:B------:R-:W-:-:S04]  /*02b0*/  IMAD.WIDE R22, R3, 0x4, R20 ;  /* 0x0000000403167825 */ /* 0x000fc800078e0214 */
[----:B------:R-:W-:-:S04]  /*02c0*/  IMAD.WIDE R18, R3, 0x4, R10 ;  /* 0x0000000403127825 */ /* 0x000fc800078e020a */
[----:B0-----:R-:W-:Y:S01]  /*02d0*/  IMAD.WIDE R14, R3, 0x4, R12 ;  /* 0x00000004030e7825 */ /* 0x001fe200078e020c */
[----:B--2---:R-:W-:-:S05]  /*02e0*/  IADD3 R29, PT, PT, R24, R29, RZ ;  /* 0x0000001d181d7210 */ /* 0x004fca0007ffe0ff */
        /* <DEDUP_REMOVED lines=8> */
[----:B------:R-:W3:Y:S04]  /*0370*/  LDG.E R24, desc[UR4][R10.64] ;  /* 0x000000040a187981 */ /* 0x000ee8000c1e1900 */
[----:B-1----:R-:W3:Y:S01]  /*0380*/  LDG.E R27, desc[UR4][R12.64] ;  /* 0x000000040c1b7981 */ /* 0x002ee2000c1e1900 */
[----:B------:R-:W-:-:S04]  /*0390*/  IMAD.WIDE R20, R3, 0x4, R16 ;  /* 0x0000000403147825 */ /* 0x000fc800078e0210 */
[----:B------:R-:W-:-:S04]  /*03a0*/  IMAD.WIDE R18, R3, 0x4, R10 ;  /* 0x0000000403127825 */ /* 0x000fc800078e020a */
[----:B------:R-:W-:Y:S01]  /*03b0*/  IMAD.WIDE R14, R3, 0x4, R12 ;  /* 0x00000004030e7825 */ /* 0x000fe200078e020c */
[----:B---3--:R-:W-:-:S05]  /*03c0*/  IADD3 R27, PT, PT, R24, R27, RZ ;  /* 0x0000001b181b7210 */ /* 0x008fca0007ffe0ff */
[----:B------:R1:W-:Y:S04]  /*03d0*/  STG.E desc[UR4][R20.64], R27 ;  /* 0x0000001b14007986 */ /* 0x0003e8000c101904 */
[----:B------:R-:W3:Y:S04]  /*03e0*/  LDG.E R24, desc[UR4][R18.64] ;  /* 0x0000000412187981 */ /* 0x000ee8000c1e1900 */
[----:B0-----:R-:W3:Y:S01]  /*03f0*/  LDG.E R29, desc[UR4][R14.64] ;  /* 0x000000040e1d7981 */ /* 0x001ee2000c1e1900 */
[----:B------:R-:W-:-:S04]  /*0400*/  IMAD.WIDE R22, R3, 0x4, R20 ;  /* 0x0000000403167825 */ /* 0x000fc800078e0214 */
[----:B------:R-:W-:-:S04]  /*0410*/  IMAD.WIDE R10, R3, 0x4, R18 ;  /* 0x00000004030a7825 */ /* 0x000fc800078e0212 */
[----:B------:R-:W-:Y:S01]  /*0420*/  IMAD.WIDE R12, R3, 0x4, R14 ;  /* 0x00000004030c7825 */ /* 0x000fe200078e020e */
[----:B---3--:R-:W-:-:S05]  /*0430*/  IADD3 R29, PT, PT, R24, R29, RZ ;  /* 0x0000001d181d7210 */ /* 0x008fca0007ffe0ff */
[----:B------:R0:W-:Y:S04]  /*0440*/  STG.E desc[UR4][R22.64], R29 ;  /* 0x0000001d16007986 */ /* 0x0001e8000c101904 */
[----:B------:R-:W3:Y:S04]  /*0450*/  LDG.E R24, desc[UR4][R10.64] ;  /* 0x000000040a187981 */ /* 0x000ee8000c1e1900 */
[----:B--2---:R-:W3:Y:S01]  /*0460*/  LDG.E R25, desc[UR4][R12.64] ;  /* 0x000000040c197981 */ /* 0x004ee2000c1e1900 */
[----:B------:R-:W-:-:S04]  /*0470*/  IMAD.WIDE R16, R3, 0x4, R22 ;  /* 0x0000000403107825 */ /* 0x000fc800078e0216 */
[----:B------:R-:W-:-:S04]  /*0480*/  IMAD.WIDE R18, R3, 0x4, R10 ;  /* 0x0000000403127825 */ /* 0x000fc800078e020a */
[----:B------:R-:W-:Y:S01]  /*0490*/  IMAD.WIDE R14, R3, 0x4, R12 ;  /* 0x00000004030e7825 */ /* 0x000fe200078e020c */
[----:B---3--:R-:W-:-:S05]  /*04a0*/  IADD3 R25, PT, PT, R24, R25, RZ ;  /* 0x0000001918197210 */ /* 0x008fca0007ffe0ff */
        /* <DEDUP_REMOVED lines=11> */
[----:B--2---:R-:W-:-:S04]  /*0560*/  IMAD.WIDE R16, R3, 0x4, R10 ;  /* 0x0000000403107825 */ /* 0x004fc800078e020a */
[----:B------:R-:W-:Y:S01]  /*0570*/  IMAD.WIDE R14, R3, 0x4, R12 ;  /* 0x00000004030e7825 */ /* 0x000fe200078e020c */
[----:B---3--:R-:W-:-:S05]  /*0580*/  IADD3 R29, PT, PT, R24, R29, RZ ;  /* 0x0000001d181d7210 */ /* 0x008fca0007ffe0ff */
        /* <DEDUP_REMOVED lines=43> */
[----:B------:R-:W1:Y:S04]  /*0840*/  LDG.E R16, desc[UR4][R16.64] ;  /* 0x0000000410107981 */ /* 0x000e68000c1e1900 */
[----:B------:R-:W1:Y:S01]  /*0850*/  LDG.E R15, desc[UR4][R14.64] ;  /* 0x000000040e0f7981 */ /* 0x000e62000c1e1900 */
[----:B------:R-:W-:-:S04]  /*0860*/  IADD3 R7, PT, PT, R7, 0x10, RZ ;  /* 0x0000001007077810 */ /* 0x000fc80007ffe0ff */
[----:B------:R-:W-:Y:S01]  /*0870*/  ISETP.NE.AND P1, PT, R7, RZ, PT ;  /* 0x000000ff0700720c */ /* 0x000fe20003f25270 */
[C---:B--2---:R-:W-:Y:S01]  /*0880*/  IMAD.WIDE R18, R3.reuse, 0x4, R22 ;  /* 0x0000000403127825 */ /* 0x044fe200078e0216 */
[----:B------:R-:W-:Y:S02]  /*0890*/  LEA R8, R3, R8, 0x4 ;  /* 0x0000000803087211 */ /* 0x000fe400078e20ff */
[----:B-1----:R-:W-:-:S05]  /*08a0*/  IADD3 R21, PT, PT, R16, R15, RZ ;  /* 0x0000000f10157210 */ /* 0x002fca0007ffe0ff */
[----:B------:R3:W-:Y:S04]  /*08b0*/  STG.E desc[UR4][R18.64], R21 ;  /* 0x0000001512007986 */ /* 0x0007e8000c101904 */
[----:B------:R-:W-:Y:S05]  /*08c0*/  @P1 BRA `(.L_x_2) ;  /* 0xfffffff800241947 */ /* 0x000fea000383ffff */
.L_x_1:
[----:B0-----:R-:W-:Y:S05]  /*08d0*/  @!P0 EXIT ;  /* 0x000000000000894d */ /* 0x001fea0003800000 */
[----:B------:R-:W-:Y:S02]  /*08e0*/  ISETP.GE.U32.AND P0, PT, R9, 0x8, PT ;  /* 0x000000080900780c */ /* 0x000fe40003f06070 */
[----:B------:R-:W-:-:S04]  /*08f0*/  LOP3.LUT R7, R2, 0x7, RZ, 0xc0, !PT ;  /* 0x0000000702077812 */ /* 0x000fc800078ec0ff */
[----:B------:R-:W-:-:S07]  /*0900*/  ISETP.NE.AND P1, PT, R7, RZ, PT ;  /* 0x000000ff0700720c */ /* 0x000fce0003f25270 */
[----:B------:R-:W-:Y:S06]  /*0910*/  @!P0 BRA `(.L_x_3) ;  /* 0x0000000000f48947 */ /* 0x000fec0003800000 */
[----:B------:R-:W0:Y:S01]  /*0920*/  LDC.64 R10, c[0x0][0x388] ;  /* 0x0000e200ff0a7b82 */ /* 0x000e220000000a00 */
[----:B------:R-:W-:-:S07]  /*0930*/  IMAD R15, R6, R3, R0 ;  /* 0x00000003060f7224 */ /* 0x000fce00078e0200 */
[----:B------:R-:W1:Y:S08]  /*0940*/  LDC.64 R8, c[0x0][0x390] ;  /* 0x0000e400ff087b82 */ /* 0x000e700000000a00 */
[----:B------:R-:W2:Y:S01]  /*0950*/  LDC.64 R12, c[0x0][0x398] ;  /* 0x0000e600ff0c7b82 */ /* 0x000ea20000000a00 */
[----:B0-----:R-:W-:-:S05]  /*0960*/  IMAD.WIDE R10, R15, 0x4, R10 ;  /* 0x000000040f0a7825 */ /* 0x001fca00078e020a */
[----:B------:R-:W3:Y:S01]  /*0970*/  LDG.E R14, desc[UR4][R10.64] ;  /* 0x000000040a0e7981 */ /* 0x000ee2000c1e1900 */
[----:B-1----:R-:W-:-:S05]  /*0980*/  IMAD.WIDE R8, R15, 0x4, R8 ;  /* 0x000000040f087825 */ /* 0x002fca00078e0208 */
[----:B------:R-:W3:Y:S01]  /*0990*/  LDG.E R17, desc[UR4][R8.64] ;  /* 0x0000000408117981 */ /* 0x000ee2000c1e1900 */
[----:B--2---:R-:W-:Y:S01]  /*09a0*/  IMAD.WIDE R12, R15, 0x4, R12 ;  /* 0x000000040f0c7825 */ /* 0x004fe200078e020c */
[----:B---3--:R-:W-:-:S03]  /*09b0*/  IADD3 R23, PT, PT, R14, R17, RZ ;  /* 0x000000110e177210 */ /* 0x008fc60007ffe0ff */
[----:B------:R-:W-:-:S04]  /*09c0*/  IMAD.WIDE R16, R3, 0x4, R10 ;  /* 0x0000000403107825 */ /* 0x000fc800078e020a */
[C---:B------:R-:W-:Y:S01]  /*09d0*/  IMAD.WIDE R14, R3.reuse, 0x4, R8 ;  /* 0x00000004030e7825 */ /* 0x040fe200078e0208 */
        /* <DEDUP_REMOVED lines=43> */
[----:B------:R-:W0:Y:S04]  /*0c90*/  LDG.E R16, desc[UR4][R16.64] ;  /* 0x0000000410107981 */ /* 0x000e28000c1e1900 */
[----:B------:R-:W0:Y:S01]  /*0ca0*/  LDG.E R13, desc[UR4][R12.64] ;  /* 0x000000040c0d7981 */ /* 0x000e22000c1e1900 */
[----:B-1----:R-:W-:Y:S01]  /*0cb0*/  IMAD.WIDE R18, R3, 0x4, R14 ;  /* 0x0000000403127825 */ /* 0x002fe200078e020e */
[----:B------:R-:W-:-:S02]  /*0cc0*/  IADD3 R6, PT, PT, R6, 0x8, RZ ;  /* 0x0000000806067810 */ /* 0x000fc40007ffe0ff */
[----:B0-----:R-:W-:-:S05]  /*0cd0*/  IADD3 R21, PT, PT, R16, R13, RZ ;  /* 0x0000000d10157210 */ /* 0x001fca0007ffe0ff */
[----:B------:R2:W-:Y:S02]  /*0ce0*/  STG.E desc[UR4][R18.64], R21 ;  /* 0x0000001512007986 */ /* 0x0005e4000c101904 */
.L_x_3:
[----:B------:R-:W-:Y:S05]  /*0cf0*/  @!P1 EXIT ;  /* 0x000000000000994d */ /* 0x000fea0003800000 */
[----:B------:R-:W-:Y:S02]  /*0d00*/  ISETP.GE.U32.AND P0, PT, R7, 0x4, PT ;  /* 0x000000040700780c */ /* 0x000fe40003f06070 */
[----:B------:R-:W-:-:S04]  /*0d10*/  LOP3.LUT R2, R2, 0x3, RZ, 0xc0, !PT ;  /* 0x0000000302027812 */ /* 0x000fc800078ec0ff */
[----:B------:R-:W-:-:S07]  /*0d20*/  ISETP.NE.AND P1, PT, R2, RZ, PT ;  /* 0x000000ff0200720c */ /* 0x000fce0003f25270 */
[----:B------:R-:W-:Y:S06]  /*0d30*/  @!P0 BRA `(.L_x_4) ;  /* 0x0000000000848947 */ /* 0x000fec0003800000 */
[----:B------:R-:W0:Y:S01]  /*0d40*/  LDC.64 R8, c[0x0][0x388] ;  /* 0x0000e200ff087b82 */ /* 0x000e220000000a00 */
[----:B------:R-:W-:-:S07]  /*0d50*/  IMAD R17, R6, R3, R0 ;  /* 0x0000000306117224 */ /* 0x000fce00078e0200 */
[----:B------:R-:W2:Y:S01]  /*0d60*/  LDC.64 R10, c[0x0][0x390] ;  /* 0x0000e400ff0a7b82 */ /* 0x000ea20000000a00 */
[----:B0-----:R-:W-:-:S07]  /*0d70*/  IMAD.WIDE R12, R17, 0x4, R8 ;  /* 0x00000004110c7825 */ /* 0x001fce00078e0208 */
[----:B------:R-:W0:Y:S01]  /*0d80*/  LDC.64 R8, c[0x0][0x398] ;  /* 0x0000e600ff087b82 */ /* 0x000e220000000a00 */
[----:B------:R-:W4:Y:S01]  /*0d90*/  LDG.E R0, desc[UR4][R12.64] ;  /* 0x000000040c007981 */ /* 0x000f22000c1e1900 */
[----:B--2---:R-:W-:-:S05]  /*0da0*/  IMAD.WIDE R14, R17, 0x4, R10 ;  /* 0x00000004110e7825 */ /* 0x004fca00078e020a */
[----:B------:R-:W4:Y:S01]  /*0db0*/  LDG.E R7, desc[UR4][R14.64] ;  /* 0x000000040e077981 */ /* 0x000f22000c1e1900 */
[----:B---3--:R-:W-:-:S04]  /*0dc0*/  IMAD.WIDE R18, R3, 0x4, R14 ;  /* 0x0000000403127825 */ /* 0x008fc800078e020e */
[----:B0-----:R-:W-:-:S04]  /*0dd0*/  IMAD.WIDE R8, R17, 0x4, R8 ;  /* 0x0000000411087825 */ /* 0x001fc800078e0208 */
[----:B------:R-:W-:Y:S01]  /*0de0*/  IMAD.WIDE R16, R3, 0x4, R12 ;  /* 0x0000000403107825 */ /* 0x000fe200078e020c */
[----:B----4-:R-:W-:-:S05]  /*0df0*/  IADD3 R7, PT, PT, R0, R7, RZ ;  /* 0x0000000700077210 */ /* 0x010fca0007ffe0ff */
[----:B------:R0:W-:Y:S04]  /*0e00*/  STG.E desc[UR4][R8.64], R7 ;  /* 0x0000000708007986 */ /* 0x0001e8000c101904 */
[----:B------:R-:W2:Y:S04]  /*0e10*/  LDG.E R0, desc[UR4][R16.64] ;  /* 0x0000000410007981 */ /* 0x000ea8000c1e1900 */
[----:B------:R-:W2:Y:S01]  /*0e20*/  LDG.E R21, desc[UR4][R18.64] ;  /* 0x0000000412157981 */ /* 0x000ea2000c1e1900 */
[----:B------:R-:W-:-:S04]  /*0e30*/  IMAD.WIDE R10, R3, 0x4, R8 ;  /* 0x00000004030a7825 */ /* 0x000fc800078e0208 */
[----:B------:R-:W-:Y:S01]  /*0e40*/  IMAD.WIDE R14, R3, 0x4, R16 ;  /* 0x00000004030e7825 */ /* 0x000fe200078e0210 */
[----:B--2---:R-:W-:-:S03]  /*0e50*/  IADD3 R23, PT, PT, R0, R21, RZ ;  /* 0x0000001500177210 */ /* 0x004fc60007ffe0ff */
[C---:B------:R-:W-:Y:S02]  /*0e60*/  IMAD.WIDE R20, R3.reuse, 0x4, R18 ;  /* 0x0000000403147825 */ /* 0x040fe400078e0212 */
[----:B------:R1:W-:Y:S04]  /*0e70*/  STG.E desc[UR4][R10.64], R23 ;  /* 0x000000170a007986 */ /* 0x0003e8000c101904 */
[----:B------:R-:W2:Y:S04]  /*0e80*/  LDG.E R0, desc[UR4][R14.64] ;  /* 0x000000040e007981 */ /* 0x000ea8000c1e1900 */
[----:B------:R-:W2:Y:S01]  /*0e90*/  LDG.E R25, desc[UR4][R20.64] ;  /* 0x0000000414197981 */ /* 0x000ea2000c1e1900 */
[----:B------:R-:W-:-:S04]  /*0ea0*/  IMAD.WIDE R12, R3, 0x4, R10 ;  /* 0x00000004030c7825 */ /* 0x000fc800078e020a */
[----:B0-----:R-:W-:-:S04]  /*0eb0*/  IMAD.WIDE R8, R3, 0x4, R14 ;  /* 0x0000000403087825 */ /* 0x001fc800078e020e */
[----:B------:R-:W-:Y:S01]  /*0ec0*/  IMAD.WIDE R16, R3, 0x4, R20 ;  /* 0x0000000403107825 */ /* 0x000fe200078e0214 */
[----:B--2---:R-:W-:-:S05]  /*0ed0*/  IADD3 R25, PT, PT, R0, R25, RZ ;  /* 0x0000001900197210 */ /* 0x004fca0007ffe0ff */
[----:B------:R1:W-:Y:S04]  /*0ee0*/  STG.E desc[UR4][R12.64], R25 ;  /* 0x000000190c007986 */ /* 0x0003e8000c101904 */
[----:B------:R-:W2:Y:S04]  /*0ef0*/  LDG.E R8, desc[UR4][R8.64] ;  /* 0x0000000408087981 */ /* 0x000ea8000c1e1900 */
[----:B------:R-:W2:Y:S01]  /*0f00*/  LDG.E R17, desc[UR4][R16.64] ;  /* 0x0000000410117981 */ /* 0x000ea2000c1e1900 */
[----:B------:R-:W-:Y:S01]  /*0f10*/  IMAD.WIDE R18, R3, 0x4, R12 ;  /* 0x0000000403127825 */ /* 0x000fe200078e020c */
[----:B------:R-:W-:-:S02]  /*0f20*/  IADD3 R6, PT, PT, R6, 0x4, RZ ;  /* 0x0000000406067810 */ /* 0x000fc40007ffe0ff */
[----:B--2---:R-:W-:-:S05]  /*0f30*/  IADD3 R7, PT, PT, R8, R17, RZ ;  /* 0x0000001108077210 */ /* 0x004fca0007ffe0ff */
[----:B------:R1:W-:Y:S02]  /*0f40*/  STG.E desc[UR4][R18.64], R7 ;  /* 0x0000000712007986 */ /* 0x0003e4000c101904 */
.L_x_4:
[----:B------:R-:W-:Y:S05]  /*0f50*/  @!P1 EXIT ;  /* 0x000000000000994d */ /* 0x000fea0003800000 */
[----:B------:R-:W0:Y:S01]  /*0f60*/  LDC.64 R8, c[0x0][0x388] ;  /* 0x0000e200ff087b82 */ /* 0x000e220000000a00 */
[----:B------:R-:W-:Y:S01]  /*0f70*/  IMAD R5, R6, R3, R5 ;  /* 0x0000000306057224 */ /* 0x000fe200078e0205 */
[----:B------:R-:W-:-:S04]  /*0f80*/  IADD3 R2, PT, PT, -R2, RZ, RZ ;  /* 0x000000ff02027210 */ /* 0x000fc80007ffe1ff */
[----:B------:R-:W-:Y:S02]  /*0f90*/  IADD3 R17, PT, PT, R4, R5, RZ ;  /* 0x0000000504117210 */ /* 0x000fe40007ffe0ff */
[----:B-1----:R-:W1:Y:S08]  /*0fa0*/  LDC.64 R10, c[0x0][0x390] ;  /* 0x0000e400ff0a7b82 */ /* 0x002e700000000a00 */
[----:B------:R-:W4:Y:S02]  /*0fb0*/  LDC.64 R12, c[0x0][0x398] ;  /* 0x0000e600ff0c7b82 */ /* 0x000f240000000a00 */
.L_x_5:
[----:B0-----:R-:W-:-:S04]  /*0fc0*/  IMAD.WIDE R4, R17, 0x4, R8 ;  /* 0x0000000411047825 */ /* 0x001fc800078e0208 */
[C---:B-1----:R-:W-:Y:S02]  /*0fd0*/  IMAD.WIDE R6, R17.reuse, 0x4, R10 ;  /* 0x0000000411067825 */ /* 0x042fe400078e020a */
[----:B------:R-:W3:Y:S04]  /*0fe0*/  LDG.E R4, desc[UR4][R4.64] ;  /* 0x0000000404047981 */ /* 0x000ee8000c1e1900 */
[----:B------:R-:W3:Y:S01]  /*0ff0*/  LDG.E R7, desc[UR4][R6.64] ;  /* 0x0000000406077981 */ /* 0x000ee2000c1e1900 */
[----:B------:R-:W-:Y:S01]  /*1000*/  IADD3 R2, PT, PT, R2, 0x1, RZ ;  /* 0x0000000102027810 */ /* 0x000fe20007ffe0ff */
[C---:B--2-4-:R-:W-:Y:S01]  /*1010*/  IMAD.WIDE R14, R17.reuse, 0x4, R12 ;  /* 0x00000004110e7825 */ /* 0x054fe200078e020c */
[----:B------:R-:W-:Y:S02]  /*1020*/  IADD3 R17, PT, PT, R17, R3, RZ ;  /* 0x0000000311117210 */ /* 0x000fe40007ffe0ff */
[----:B------:R-:W-:-:S02]  /*1030*/  ISETP.NE.AND P0, PT, R2, RZ, PT ;  /* 0x000000ff0200720c */ /* 0x000fc40003f05270 */
[----:B---3--:R-:W-:-:S05]  /*1040*/  IADD3 R19, PT, PT, R4, R7, RZ ;  /* 0x0000000704137210 */ /* 0x008fca0007ffe0ff */
[----:B------:R0:W-:Y:S06]  /*1050*/  STG.E desc[UR4][R14.64], R19 ;  /* 0x000000130e007986 */ /* 0x0001ec000c101904 */
[----:B------:R-:W-:Y:S05]  /*1060*/  @P0 BRA `(.L_x_5) ;  /* 0xfffffffc00d40947 */ /* 0x000fea000383ffff */
[----:B------:R-:W-:Y:S05]  /*1070*/  EXIT ;  /* 0x000000000000794d */ /* 0x000fea0003800000 */
.L_x_6:
        /* <DEDUP_REMOVED lines=16> */
.L_x_14:


//--------------------- .text._Z14per_row_kerneliiPiS_S_ --------------------------
	.section	.text._Z14per_row_kerneliiPiS_S_,"ax",@progbits
	.align	128
        .global         _Z14per_row_kerneliiPiS_S_
        .type           _Z14per_row_kerneliiPiS_S_,@function
        .size           _Z14per_row_kerneliiPiS_S_,(.L_x_15 - _Z14per_row_kerneliiPiS_S_)
        .other          _Z14per_row_kerneliiPiS_S_,@"STO_CUDA_ENTRY STV_DEFAULT"
_Z14per_row_kerneliiPiS_S_:
.text._Z14per_row_kerneliiPiS_S_:
[----:B------:R-:W-:Y:S01]  /*0000*/  LDC R1, c[0x0][0x37c] ;  /* 0x0000df00ff017b82 */ /* 0x000fe20000000800 */
[----:B------:R-:W0:Y:S07]  /*0010*/  S2R R0, SR_CTAID.X ;  /* 0x0000000000007919 */ /* 0x000e2e0000002500 */
[----:B------:R-:W1:Y:S01]  /*0020*/  LDC.64 R4, c[0x0][0x380] ;  /* 0x0000e000ff047b82 */ /* 0x000e620000000a00 */
[----:B------:R-:W0:Y:S01]  /*0030*/  LDCU UR4, c[0x0][0x360] ;  /* 0x00006c00ff0477ac */ /* 0x000e220008000800 */
[----:B------:R-:W0:Y:S01]  /*0040*/  S2R R3, SR_TID.X ;  /* 0x0000000000037919 */ /* 0x000e220000002100 */
[----:B-1----:R-:W-:Y:S01]  /*0050*/  ISETP.GE.AND P0, PT, R5, 0x1, PT ;  /* 0x000000010500780c */ /* 0x002fe20003f06270 */
[----:B0-----:R-:W-:-:S05]  /*0060*/  IMAD R0, R0, UR4, R3 ;  /* 0x0000000400007c24 */ /* 0x001fca000f8e0203 */
[----:B------:R-:W-:-:S13]  /*0070*/  ISETP.GE.OR P0, PT, R0, R4, !P0 ;  /* 0x000000040000720c */ /* 0x000fda0004706670 */
[----:B------:R-:W-:Y:S05]  /*0080*/  @P0 EXIT ;  /* 0x000000000000094d */ /* 0x000fea0003800000 */
[C---:B------:R-:W-:Y:S01]  /*0090*/  ISETP.GE.U32.AND P1, PT, R5.reuse, 0x10, PT ;  /* 0x000000100500780c */ /* 0x040fe20003f26070 */
[----:B------:R-:W0:Y:S01]  /*00a0*/  LDCU.64 UR10, c[0x0][0x358] ;  /* 0x00006b00ff0a77ac */ /* 0x000e220008000a00 */
[----:B------:R-:W-:Y:S01]  /*00b0*/  LOP3.LUT R14, R5, 0xf, RZ, 0xc0, !PT ;  /* 0x0000000f050e7812 */ /* 0x000fe200078ec0ff */
[----:B------:R-:W-:Y:S02]  /*00c0*/  IMAD R0, R0, R5, RZ ;  /* 0x0000000500007224 */ /* 0x000fe400078e02ff */
[----:B------:R-:W-:Y:S01]  /*00d0*/  IMAD.MOV.U32 R3, RZ, RZ, RZ ;  /* 0x000000ffff037224 */ /* 0x000fe200078e00ff */
[----:B------:R-:W-:-:S07]  /*00e0*/  ISETP.NE.AND P0, PT, R14, RZ, PT ;  /* 0x000000ff0e00720c */ /* 0x000fce0003f05270 */
[----:B------:R-:W-:Y:S06]  /*00f0*/  @!P1 BRA `(.L_x_7) ;  /* 0x0000000400609947 */ /* 0x000fec0003800000 */
[----:B------:R-:W1:Y:S01]  /*0100*/  LDCU.128 UR12, c[0x0][0x390] ;  /* 0x00007200ff0c77ac */ /* 0x000e620008000c00 */
[----:B------:R-:W-:Y:S01]  /*0110*/  LOP3.LUT R3, R5, 0x7ffffff0, RZ, 0xc0, !PT ;  /* 0x7ffffff005037812 */ /* 0x000fe200078ec0ff */
[----:B------:R-:W-:Y:S01]  /*0120*/  IMAD.MOV.U32 R2, RZ, RZ, R0 ;  /* 0x000000ffff027224 */ /* 0x000fe200078e0000 */
[----:B------:R-:W2:Y:S02]  /*0130*/  LDCU.64 UR8, c[0x0][0x388] ;  /* 0x00007100ff0877ac */ /* 0x000ea40008000a00 */
[----:B------:R-:W-:Y:S01]  /*0140*/  IADD3 R4, PT, PT, -R3, RZ, RZ ;  /* 0x000000ff03047210 */ /* 0x000fe20007ffe1ff */
[----:B-1----:R-:W-:Y:S02]  /*0150*/  UIADD3 UR6, UP1, UPT, UR12, 0x20, URZ ;  /* 0x000000200c067890 */ /* 0x002fe4000ff3e0ff */
[----:B------:R-:W-:Y:S02]  /*0160*/  UIADD3 UR4, UP2, UPT, UR14, 0x20, URZ ;  /* 0x000000200e047890 */ /* 0x000fe4000ff5e0ff */
[----:B--2---:R-:W-:-:S02]  /*0170*/  UIADD3 UR8, UP0, UPT, UR8, 0x20, URZ ;  /* 0x0000002008087890 */ /* 0x004fc4000ff1e0ff */
[----:B------:R-:W-:Y:S02]  /*0180*/  UIADD3.X UR7, UPT, UPT, URZ, UR13, URZ, UP1, !UPT ;  /* 0x0000000dff077290 */ /* 0x000fe40008ffe4ff */
[----:B------:R-:W-:Y:S02]  /*0190*/  UIADD3.X UR5, UPT, UPT, URZ, UR15, URZ, UP2, !UPT ;  /* 0x0000000fff057290 */ /* 0x000fe400097fe4ff */
[----:B------:R-:W-:-:S12]  /*01a0*/  UIADD3.X UR9, UPT, UPT, URZ, UR9, URZ, UP0, !UPT ;  /* 0x00000009ff097290 */ /* 0x000fd800087fe4ff */
.L_x_8:
[----:B------:R-:W-:Y:S01]  /*01b0*/  MOV R7, UR9 ;  /* 0x0000000900077c02 */ /* 0x000fe20008000f00 */
[----:B------:R-:W-:Y:S01]  /*01c0*/  IMAD.U32 R6, RZ, RZ, UR8 ;  /* 0x00000008ff067e24 */ /* 0x000fe2000f8e00ff */
[----:B------:R-:W-:Y:S01]  /*01d0*/  MOV R9, UR7 ;  /* 0x0000000700097c02 */ /* 0x000fe20008000f00 */
[----:B------:R-:W-:Y:S02]  /*01e0*/  IMAD.U32 R8, RZ, RZ, UR6 ;  /* 0x00000006ff087e24 */ /* 0x000fe4000f8e00ff */
[----:B------:R-:W-:-:S04]  /*01f0*/  IMAD.WIDE R6, R2, 0x4, R6 ;  /* 0x0000000402067825 */ /* 0x000fc800078e0206 */
[----:B------:R-:W-:Y:S01]  /*0200*/  IMAD.WIDE R8, R2, 0x4, R8 ;  /* 0x0000000402087825 */ /* 0x000fe200078e0208 */
[----:B0-----:R-:W2:Y:S04]  /*0210*/  LDG.E R12, desc[UR10][R6.64+-0x20] ;  /* 0xffffe00a060c7981 */ /* 0x001ea8000c1e1900 */
[----:B----4-:R-:W2:Y:S01]  /*0220*/  LDG.E R13, desc[UR10][R8.64+-0x20] ;  /* 0xffffe00a080d7981 */ /* 0x010ea2000c1e1900 */
[----:B------:R-:W-:Y:S01]  /*0230*/  MOV R11, UR5 ;  /* 0x00000005000b7c02 */ /* 0x000fe20008000f00 */
[----:B------:R-:W-:-:S04]  /*0240*/  IMAD.U32 R10, RZ, RZ, UR4 ;  /* 0x00000004ff0a7e24 */ /* 0x000fc8000f8e00ff */
[----:B------:R-:W-:-:S04]  /*0250*/  IMAD.WIDE R10, R2, 0x4, R10 ;  /* 0x00000004020a7825 */ /* 0x000fc800078e020a */
[----:B--2---:R-:W-:-:S05]  /*0260*/  IMAD.IADD R13, R12, 0x1, R13 ;  /* 0x000000010c0d7824 */ /* 0x004fca00078e020d */
[----:B------:R0:W-:Y:S04]  /*0270*/  STG.E desc[UR10][R10.64+-0x20], R13 ;  /* 0xffffe00d0a007986 */ /* 0x0001e8000c10190a */
[----:B------:R-:W2:Y:S04]  /*0280*/  LDG.E R12, desc[UR10][R6.64+-0x1c] ;  /* 0xffffe40a060c7981 */ /* 0x000ea8000c1e1900 */
[----:B------:R-:W2:Y:S02]  /*0290*/  LDG.E R15, desc[UR10][R8.64+-0x1c] ;  /* 0xffffe40a080f7981 */ /* 0x000ea4000c1e1900 */
[----:B--2---:R-:W-:-:S05]  /*02a0*/  IADD3 R15, PT, PT, R12, R15, RZ ;  /* 0x0000000f0c0f7210 */ /* 0x004fca0007ffe0ff */
[----:B------:R1:W-:Y:S04]  /*02b0*/  STG.E desc[UR10][R10.64+-0x1c], R15 ;  /* 0xffffe40f0a007986 */ /* 0x0003e8000c10190a */
[----:B------:R-:W2:Y:S04]  /*02c0*/  LDG.E R12, desc[UR10][R6.64+-0x18] ;  /* 0xffffe80a060c7981 */ /* 0x000ea8000c1e1900 */
[----:B------:R-:W2:Y:S02]  /*02d0*/  LDG.E R17, desc[UR10][R8.64+-0x18] ;  /* 0xffffe80a08117981 */ /* 0x000ea4000c1e1900 */
[----:B--2---:R-:W-:-:S05]  /*02e0*/  IMAD.IADD R17, R12, 0x1, R17 ;  /* 0x000000010c117824 */ /* 0x004fca00078e0211 */
[----:B------:R2:W-:Y:S04]  /*02f0*/  STG.E desc[UR10][R10.64+-0x18], R17 ;  /* 0xffffe8110a007986 */ /* 0x0005e8000c10190a */
[----:B------:R-:W3:Y:S04]  /*0300*/  LDG.E R12, desc[UR10][R6.64+-0x14] ;  /* 0xffffec0a060c7981 */ /* 0x000ee8000c1e1900 */
[----:B------:R-:W3:Y:S02]  /*0310*/  LDG.E R19, desc[UR10][R8.64+-0x14] ;  /* 0xffffec0a08137981 */ /* 0x000ee4000c1e1900 */
[----:B---3--:R-:W-:-:S05]  /*0320*/  IADD3 R19, PT, PT, R12, R19, RZ ;  /* 0x000000130c137210 */ /* 0x008fca0007ffe0ff */
[----:B------:R3:W-:Y:S04]  /*0330*/  STG.E desc[UR10][R10.64+-0x14], R19 ;  /* 0xffffec130a007986 */ /* 0x0007e8000c10190a */
[----:B------:R-:W4:Y:S04]  /*0340*/  LDG.E R12, desc[UR10][R6.64+-0x10] ;  /* 0xfffff00a060c7981 */ /* 0x000f28000c1e1900 */
[----:B0-----:R-:W4:Y:S02]  /*0350*/  LDG.E R13, desc[UR10][R8.64+-0x10] ;  /* 0xfffff00a080d7981 */ /* 0x001f24000c1e1900 */
[----:B----4-:R-:W-:-:S05]  /*0360*/  IMAD.IADD R13, R12, 0x1, R13 ;  /* 0x000000010c0d7824 */ /* 0x010fca00078e020d */
[----:B------:R0:W-:Y:S04]  /*0370*/  STG.E desc[UR10][R10.64+-0x10], R13 ;  /* 0xfffff00d0a007986 */ /* 0x0001e8000c10190a */
[----:B------:R-:W4:Y:S04]  /*0380*/  LDG.E R12, desc[UR10][R6.64+-0xc] ;  /* 0xfffff40a060c7981 */ /* 0x000f28000c1e1900 */
[----:B-1----:R-:W4:Y:S02]  /*0390*/  LDG.E R15, desc[UR10][R8.64+-0xc] ;  /* 0xfffff40a080f7981 */ /* 0x002f24000c1e1900 */
[----:B----4-:R-:W-:-:S05]  /*03a0*/  IADD3 R15, PT, PT, R12, R15, RZ ;  /* 0x0000000f0c0f7210 */ /* 0x010fca0007ffe0ff */
[----:B------:R1:W-:Y:S04]  /*03b0*/  STG.E desc[UR10][R10.64+-0xc], R15 ;  /* 0xfffff40f0a007986 */ /* 0x0003e8000c10190a */
[----:B------:R-:W4:Y:S04]  /*03c0*/  LDG.E R12, desc[UR10][R6.64+-0x8] ;  /* 0xfffff80a060c7981 */ /* 0x000f28000c1e1900 */
[----:B--2---:R-:W4:Y:S02]  /*03d0*/  LDG.E R17, desc[UR10][R8.64+-0x8] ;  /* 0xfffff80a08117981 */ /* 0x004f24000c1e1900 */
[----:B----4-:R-:W-:-:S05]  /*03e0*/  IMAD.IADD R17, R12, 0x1, R17 ;  /* 0x000000010c117824 */ /* 0x010fca00078e0211 */
[----:B------:R2:W-:Y:S04]  /*03f0*/  STG.E desc[UR10][R10.64+-0x8], R17 ;  /* 0xfffff8110a007986 */ /* 0x0005e8000c10190a */
[----:B------:R-:W4:Y:S04]  /*0400*/  LDG.E R12, desc[UR10][R6.64+-0x4] ;  /* 0xfffffc0a060c7981 */ /* 0x000f28000c1e1900 */
[----:B---3--:R-:W4:Y:S02]  /*0410*/  LDG.E R19, desc[UR10][R8.64+-0x4] ;  /* 0xfffffc0a08137981 */ /* 0x008f24000c1e1900 */
[----:B----4-:R-:W-:-:S05]  /*0420*/  IADD3 R19, PT, PT, R12, R19, RZ ;  /* 0x000000130c137210 */ /* 0x010fca0007ffe0ff */
        /* <DEDUP_REMOVED lines=21> */
[----:B------:R-:W5:Y:S04]  /*0580*/  LDG.E R12, desc[UR10][R6.64+0x14] ;  /* 0x0000140a060c7981 */ /* 0x000f68000c1e1900 */
[----:B-1----:R-:W5:Y:S02]  /*0590*/  LDG.E R15, desc[UR10][R8.64+0x14] ;  /* 0x0000140a080f7981 */ /* 0x002f64000c1e1900 */
[----:B-----5:R-:W-:-:S05]  /*05a0*/  IADD3 R15, PT, PT, R12, R15, RZ ;  /* 0x0000000f0c0f7210 */ /* 0x020fca0007ffe0ff */
[----:B------:R4:W-:Y:S04]  /*05b0*/  STG.E desc[UR10][R10.64+0x14], R15 ;  /* 0x0000140f0a007986 */ /* 0x0009e8000c10190a */
[----:B------:R-:W5:Y:S04]  /*05c0*/  LDG.E R12, desc[UR10][R6.64+0x18] ;  /* 0x0000180a060c7981 */ /* 0x000f68000c1e1900 */
[----:B--2---:R-:W5:Y:S01]  /*05d0*/  LDG.E R17, desc[UR10][R8.64+0x18] ;  /* 0x0000180a08117981 */ /* 0x004f62000c1e1900 */
[----:B------:R-:W-:Y:S02]  /*05e0*/  VIADD R4, R4, 0x10 ;  /* 0x0000001004047836 */ /* 0x000fe40000000000 */
[----:B-----5:R-:W-:-:S05]  /*05f0*/  IMAD.IADD R17, R12, 0x1, R17 ;  /* 0x000000010c117824 */ /* 0x020fca00078e0211 */
[----:B------:R4:W-:Y:S04]  /*0600*/  STG.E desc[UR10][R10.64+0x18], R17 ;  /* 0x000018110a007986 */ /* 0x0009e8000c10190a */
[----:B------:R-:W2:Y:S04]  /*0610*/  LDG.E R12, desc[UR10][R6.64+0x1c] ;  /* 0x00001c0a060c7981 */ /* 0x000ea8000c1e1900 */
[----:B---3--:R-:W2:Y:S01]  /*0620*/  LDG.E R19, desc[UR10][R8.64+0x1c] ;  /* 0x00001c0a08137981 */ /* 0x008ea2000c1e1900 */
[----:B------:R-:W-:Y:S02]  /*0630*/  ISETP.NE.AND P1, PT, R4, RZ, PT ;  /* 0x000000ff0400720c */ /* 0x000fe40003f25270 */
[----:B------:R-:W-:-:S02]  /*0640*/  IADD3 R2, PT, PT, R2, 0x10, RZ ;  /* 0x0000001002027810 */ /* 0x000fc40007ffe0ff */
[----:B--2---:R-:W-:-:S05]  /*0650*/  IADD3 R19, PT, PT, R12, R19, RZ ;  /* 0x000000130c137210 */ /* 0x004fca0007ffe0ff */
[----:B------:R4:W-:Y:S04]  /*0660*/  STG.E desc[UR10][R10.64+0x1c], R19 ;  /* 0x00001c130a007986 */ /* 0x0009e8000c10190a */
[----:B------:R-:W-:Y:S05]  /*0670*/  @P1 BRA `(.L_x_8) ;  /* 0xfffffff800cc1947 */ /* 0x000fea000383ffff */
.L_x_7:
[----:B0-----:R-:W-:Y:S05]  /*0680*/  @!P0 EXIT ;  /* 0x000000000000894d */ /* 0x001fea0003800000 */
[----:B------:R-:W-:Y:S02]  /*0690*/  ISETP.GE.U32.AND P0, PT, R14, 0x8, PT ;  /* 0x000000080e00780c */ /* 0x000fe40003f06070 */
[----:B------:R-:W-:-:S04]  /*06a0*/  LOP3.LUT R4, R5, 0x7, RZ, 0xc0, !PT ;  /* 0x0000000705047812 */ /* 0x000fc800078ec0ff */
[----:B------:R-:W-:-:S07]  /*06b0*/  ISETP.NE.AND P1, PT, R4, RZ, PT ;  /* 0x000000ff0400720c */ /* 0x000fce0003f25270 */
[----:B------:R-:W-:Y:S06]  /*06c0*/  @!P0 BRA `(.L_x_9) ;  /* 0x0000000000a08947 */ /* 0x000fec0003800000 */
[----:B------:R-:W0:Y:S01]  /*06d0*/  LDC.64 R6, c[0x0][0x388] ;  /* 0x0000e200ff067b82 */ /* 0x000e220000000a00 */
[----:B----4-:R-:W-:-:S07]  /*06e0*/  IMAD.IADD R13, R0, 0x1, R3 ;  /* 0x00000001000d7824 */ /* 0x010fce00078e0203 */
[----:B------:R-:W1:Y:S08]  /*06f0*/  LDC.64 R8, c[0x0][0x390] ;  /* 0x0000e400ff087b82 */ /* 0x000e700000000a00 */
[----:B------:R-:W2:Y:S01]  /*0700*/  LDC.64 R10, c[0x0][0x398] ;  /* 0x0000e600ff0a7b82 */ /* 0x000ea20000000a00 */
[----:B0-----:R-:W-:-:S05]  /*0710*/  IMAD.WIDE R6, R13, 0x4, R6 ;  /* 0x000000040d067825 */ /* 0x001fca00078e0206 */
[----:B------:R-:W3:Y:S01]  /*0720*/  LDG.E R2, desc[UR10][R6.64] ;  /* 0x0000000a06027981 */ /* 0x000ee2000c1e1900 */
[----:B-1----:R-:W-:-:S05]  /*0730*/  IMAD.WIDE R8, R13, 0x4, R8 ;  /* 0x000000040d087825 */ /* 0x002fca00078e0208 */
[----:B------:R-:W3:Y:S01]  /*0740*/  LDG.E R15, desc[UR10][R8.64] ;  /* 0x0000000a080f7981 */ /* 0x000ee2000c1e1900 */
[----:B--2---:R-:W-:Y:S01]  /*0750*/  IMAD.WIDE R10, R13, 0x4, R10 ;  /* 0x000000040d0a7825 */ /* 0x004fe200078e020a */
[----:B---3--:R-:W-:-:S05]  /*0760*/  IADD3 R15, PT, PT, R2, R15, RZ ;  /* 0x0000000f020f7210 */ /* 0x008fca0007ffe0ff */
[----:B------:R0:W-:Y:S04]  /*0770*/  STG.E desc[UR10][R10.64], R15 ;  /* 0x0000000f0a007986 */ /* 0x0001e8000c10190a */
[----:B------:R-:W2:Y:S04]  /*0780*/  LDG.E R2, desc[UR10][R6.64+0x4] ;  /* 0x0000040a06027981 */ /* 0x000ea8000c1e1900 */
[----:B------:R-:W2:Y:S02]  /*0790*/  LDG.E R13, desc[UR10][R8.64+0x4] ;  /* 0x0000040a080d7981 */ /* 0x000ea4000c1e1900 */
[----:B--2---:R-:W-:-:S05]  /*07a0*/  IMAD.IADD R13, R2, 0x1, R13 ;  /* 0x00000001020d7824 */ /* 0x004fca00078e020d */
[----:B------:R1:W-:Y:S04]  /*07b0*/  STG.E desc[UR10][R10.64+0x4], R13 ;  /* 0x0000040d0a007986 */ /* 0x0003e8000c10190a */
[----:B------:R-:W2:Y:S04]  /*07c0*/  LDG.E R2, desc[UR10][R6.64+0x8] ;  /* 0x0000080a06027981 */ /* 0x000ea8000c1e1900 */
[----:B------:R-:W2:Y:S02]  /*07d0*/  LDG.E R17, desc[UR10][R8.64+0x8] ;  /* 0x0000080a08117981 */ /* 0x000ea4000c1e1900 */
[----:B--2---:R-:W-:-:S05]  /*07e0*/  IADD3 R17, PT, PT, R2, R17, RZ ;  /* 0x0000001102117210 */ /* 0x004fca0007ffe0ff */
[----:B------:R2:W-:Y:S04]  /*07f0*/  STG.E desc[UR10][R10.64+0x8], R17 ;  /* 0x000008110a007986 */ /* 0x0005e8000c10190a */
[----:B------:R-:W3:Y:S04]  /*0800*/  LDG.E R2, desc[UR10][R6.64+0xc] ;  /* 0x00000c0a06027981 */ /* 0x000ee8000c1e1900 */
[----:B------:R-:W3:Y:S02]  /*0810*/  LDG.E R19, desc[UR10][R8.64+0xc] ;  /* 0x00000c0a08137981 */ /* 0x000ee4000c1e1900 */
[----:B---3--:R-:W-:-:S05]  /*0820*/  IMAD.IADD R19, R2, 0x1, R19 ;  /* 0x0000000102137824 */ /* 0x008fca00078e0213 */
[----:B------:R3:W-:Y:S04]  /*0830*/  STG.E desc[UR10][R10.64+0xc], R19 ;  /* 0x00000c130a007986 */ /* 0x0007e8000c10190a */
[----:B------:R-:W4:Y:S04]  /*0840*/  LDG.E R2, desc[UR10][R6.64+0x10] ;  /* 0x0000100a06027981 */ /* 0x000f28000c1e1900 */
[----:B0-----:R-:W4:Y:S02]  /*0850*/  LDG.E R15, desc[UR10][R8.64+0x10] ;  /* 0x0000100a080f7981 */ /* 0x001f24000c1e1900 */
[----:B----4-:R-:W-:-:S05]  /*0860*/  IADD3 R15, PT, PT, R2, R15, RZ ;  /* 0x0000000f020f7210 */ /* 0x010fca0007ffe0ff */
[----:B------:R0:W-:Y:S04]  /*0870*/  STG.E desc[UR10][R10.64+0x10], R15 ;  /* 0x0000100f0a007986 */ /* 0x0001e8000c10190a */
[----:B------:R-:W4:Y:S04]  /*0880*/  LDG.E R2, desc[UR10][R6.64+0x14] ;  /* 0x0000140a06027981 */ /* 0x000f28000c1e1900 */
[----:B-1----:R-:W4:Y:S02]  /*0890*/  LDG.E R13, desc[UR10][R8.64+0x14] ;  /* 0x0000140a080d7981 */ /* 0x002f24000c1e1900 */
[----:B----4-:R-:W-:-:S05]  /*08a0*/  IMAD.IADD R13, R2, 0x1, R13 ;  /* 0x00000001020d7824 */ /* 0x010fca00078e020d */
[----:B------:R0:W-:Y:S04]  /*08b0*/  STG.E desc[UR10][R10.64+0x14], R13 ;  /* 0x0000140d0a007986 */ /* 0x0001e8000c10190a */
[----:B------:R-:W4:Y:S04]  /*08c0*/  LDG.E R2, desc[UR10][R6.64+0x18] ;  /* 0x0000180a06027981 */ /* 0x000f28000c1e1900 */
[----:B--2---:R-:W4:Y:S02]  /*08d0*/  LDG.E R17, desc[UR10][R8.64+0x18] ;  /* 0x0000180a08117981 */ /* 0x004f24000c1e1900 */
[----:B----4-:R-:W-:-:S05]  /*08e0*/  IADD3 R17, PT, PT, R2, R17, RZ ;  /* 0x0000001102117210 */ /* 0x010fca0007ffe0ff */
[----:B------:R0:W-:Y:S04]  /*08f0*/  STG.E desc[UR10][R10.64+0x18], R17 ;  /* 0x000018110a007986 */ /* 0x0001e8000c10190a */
[----:B------:R-:W2:Y:S04]  /*0900*/  LDG.E R2, desc[UR10][R6.64+0x1c] ;  /* 0x00001c0a06027981 */ /* 0x000ea8000c1e1900 */
[----:B---3--:R-:W2:Y:S01]  /*0910*/  LDG.E R19, desc[UR10][R8.64+0x1c] ;  /* 0x00001c0a08137981 */ /* 0x008ea2000c1e1900 */
[----:B------:R-:W-:Y:S01]  /*0920*/  IADD3 R3, PT, PT, R3, 0x8, RZ ;  /* 0x0000000803037810 */ /* 0x000fe20007ffe0ff */
[----:B--2---:R-:W-:-:S05]  /*0930*/  IMAD.IADD R19, R2, 0x1, R19 ;  /* 0x0000000102137824 */ /* 0x004fca00078e0213 */
[----:B------:R0:W-:Y:S02]  /*0940*/  STG.E desc[UR10][R10.64+0x1c], R19 ;  /* 0x00001c130a007986 */ /* 0x0001e4000c10190a */
.L_x_9:
[----:B------:R-:W-:Y:S05]  /*0950*/  @!P1 EXIT ;  /* 0x000000000000994d */ /* 0x000fea0003800000 */
[----:B------:R-:W-:Y:S02]  /*0960*/  ISETP.GE.U32.AND P0, PT, R4, 0x4, PT ;  /* 0x000000040400780c */ /* 0x000fe40003f06070 */
[----:B------:R-:W-:-:S04]  /*0970*/  LOP3.LUT R2, R5, 0x3, RZ, 0xc0, !PT ;  /* 0x0000000305027812 */ /* 0x000fc800078ec0ff */
[----:B------:R-:W-:-:S07]  /*0980*/  ISETP.NE.AND P1, PT, R2, RZ, PT ;  /* 0x000000ff0200720c */ /* 0x000fce0003f25270 */
[----:B------:R-:W-:Y:S06]  /*0990*/  @!P0 BRA `(.L_x_10) ;  /* 0x0000000000608947 */ /* 0x000fec0003800000 */
[----:B------:R-:W1:Y:S01]  /*09a0*/  LDC.64 R4, c[0x0][0x388] ;  /* 0x0000e200ff047b82 */ /* 0x000e620000000a00 */
[----:B0---4-:R-:W-:-:S07]  /*09b0*/  IMAD.IADD R13, R0, 0x1, R3 ;  /* 0x00000001000d7824 */ /* 0x011fce00078e0203 */
[----:B------:R-:W0:Y:S08]  /*09c0*/  LDC.64 R6, c[0x0][0x390] ;  /* 0x0000e400ff067b82 */ /* 0x000e300000000a00 */
[----:B------:R-:W2:Y:S01]  /*09d0*/  LDC.64 R8, c[0x0][0x398] ;  /* 0x0000e600ff087b82 */ /* 0x000ea20000000a00 */
[----:B-1----:R-:W-:-:S05]  /*09e0*/  IMAD.WIDE R4, R13, 0x4, R4 ;  /* 0x000000040d047825 */ /* 0x002fca00078e0204 */
[----:B------:R-:W3:Y:S01]  /*09f0*/  LDG.E R10, desc[UR10][R4.64] ;  /* 0x0000000a040a7981 */ /* 0x000ee2000c1e1900 */
[----:B0-----:R-:W-:-:S05]  /*0a00*/  IMAD.WIDE R6, R13, 0x4, R6 ;  /* 0x000000040d067825 */ /* 0x001fca00078e0206 */
        /* <DEDUP_REMOVED lines=12> */
[----:B------:R-:W2:Y:S04]  /*0ad0*/  LDG.E R10, desc[UR10][R4.64+0xc] ;  /* 0x00000c0a040a7981 */ /* 0x000ea8000c1e1900 */
[----:B------:R-:W2:Y:S01]  /*0ae0*/  LDG.E R17, desc[UR10][R6.64+0xc] ;  /* 0x00000c0a06117981 */ /* 0x000ea2000c1e1900 */
[----:B------:R-:W-:Y:S01]  /*0af0*/  IADD3 R3, PT, PT, R3, 0x4, RZ ;  /* 0x0000000403037810 */ /* 0x000fe20007ffe0ff */
[----:B--2---:R-:W-:-:S05]  /*0b00*/  IMAD.IADD R17, R10, 0x1, R17 ;  /* 0x000000010a117824 */ /* 0x004fca00078e0211 */
[----:B------:R1:W-:Y:S02]  /*0b10*/  STG.E desc[UR10][R8.64+0xc], R17 ;  /* 0x00000c1108007986 */ /* 0x0003e4000c10190a */
.L_x_10:
[----:B------:R-:W-:Y:S05]  /*0b20*/  @!P1 EXIT ;  /* 0x000000000000994d */ /* 0x000fea0003800000 */
[----:B01--4-:R-:W0:Y:S01]  /*0b30*/  LDC.64 R12, c[0x0][0x388] ;  /* 0x0000e200ff0c7b82 */ /* 0x013e220000000a00 */
[----:B------:R-:W-:Y:S01]  /*0b40*/  IMAD.IADD R15, R0, 0x1, R3 ;  /* 0x00000001000f7824 */ /* 0x000fe200078e0203 */
[----:B------:R-:W-:-:S06]  /*0b50*/  IADD3 R0, PT, PT, -R2, RZ, RZ ;  /* 0x000000ff02007210 */ /* 0x000fcc0007ffe1ff */
[----:B------:R-:W1:Y:S08]  /*0b60*/  LDC.64 R10, c[0x0][0x390] ;  /* 0x0000e400ff0a7b82 */ /* 0x000e700000000a00 */
[----:B------:R-:W2:Y:S02]  /*0b70*/  LDC.64 R8, c[0x0][0x398] ;  /* 0x0000e600ff087b82 */ /* 0x000ea40000000a00 */
.L_x_11:
[----:B-1----:R-:W-:-:S04]  /*0b80*/  IMAD.WIDE R4, R15, 0x4, R10 ;  /* 0x000000040f047825 */ /* 0x002fc800078e020a */
[C---:B0-----:R-:W-:Y:S02]  /*0b90*/  IMAD.WIDE R6, R15.reuse, 0x4, R12 ;  /* 0x000000040f067825 */ /* 0x041fe400078e020c */
[----:B---3--:R-:W3:Y:S04]  /*0ba0*/  LDG.E R5, desc[UR10][R4.64] ;  /* 0x0000000a04057981 */ /* 0x008ee8000c1e1900 */
[----:B------:R-:W3:Y:S01]  /*0bb0*/  LDG.E R6, desc[UR10][R6.64] ;  /* 0x0000000a06067981 */ /* 0x000ee2000c1e1900 */
[----:B------:R-:W-:Y:S01]  /*0bc0*/  IADD3 R0, PT, PT, R0, 0x1, RZ ;  /* 0x0000000100007810 */ /* 0x000fe20007ffe0ff */
[C---:B--2---:R-:W-:Y:S01]  /*0bd0*/  IMAD.WIDE R2, R15.reuse, 0x4, R8 ;  /* 0x000000040f027825 */ /* 0x044fe200078e0208 */
[----:B------:R-:W-:Y:S02]  /*0be0*/  IADD3 R15, PT, PT, R15, 0x1, RZ ;  /* 0x000000010f0f7810 */ /* 0x000fe40007ffe0ff */
[----:B------:R-:W-:Y:S01]  /*0bf0*/  ISETP.NE.AND P0, PT, R0, RZ, PT ;  /* 0x000000ff0000720c */ /* 0x000fe20003f05270 */
[----:B---3--:R-:W-:-:S05]  /*0c00*/  IMAD.IADD R17, R6, 0x1, R5 ;  /* 0x0000000106117824 */ /* 0x008fca00078e0205 */
[----:B------:R3:W-:Y:S07]  /*0c10*/  STG.E desc[UR10][R2.64], R17 ;  /* 0x0000001102007986 */ /* 0x0007ee000c10190a */
[----:B------:R-:W-:Y:S05]  /*0c20*/  @P0 BRA `(.L_x_11) ;  /* 0xfffffffc00d40947 */ /* 0x000fea000383ffff */
[----:B------:R-:W-:Y:S05]  /*0c30*/  EXIT ;  /* 0x000000000000794d */ /* 0x000fea0003800000 */
.L_x_12:
        /* <DEDUP_REMOVED lines=12> */
.L_x_15:


//--------------------- .nv.shared.reserved.0     --------------------------
	.section	.nv.shared.reserved.0,"aw",@nobits
	.weak		__nv_reservedSMEM_offset_0_alias
	.size		__nv_reservedSMEM_offset_0_alias, 0, 64
	.other		__nv_reservedSMEM_offset_0_alias,@"STO_CUDA_RESERVED_SHARED STV_DEFAULT"
__nv_reservedSMEM_offset_0_alias:
	.zero		0
	.zero		64


//--------------------- .nv.constant0._Z18per_element_kerneliiPiS_S_ --------------------------
	.section	.nv.constant0._Z18per_element_kerneliiPiS_S_,"a",@progbits
	.sectionflags	@""
	.align	4
.nv.constant0._Z18per_element_kerneliiPiS_S_:
	.zero		928


//--------------------- .nv.constant0._Z17per_column_kerneliiPiS_S_ --------------------------
	.section	.nv.constant0._Z17per_column_kerneliiPiS_S_,"a",@progbits
	.sectionflags	@""
	.align	4
.nv.constant0._Z17per_column_kerneliiPiS_S_:
	.zero		928


//--------------------- .nv.constant0._Z14per_row_kerneliiPiS_S_ --------------------------
	.section	.nv.constant0._Z14per_row_kerneliiPiS_S_,"a",@progbits
	.sectionflags	@""
	.align	4
.nv.constant0._Z14per_row_kerneliiPiS_S_:
	.zero		928


//--------------------- SYMBOLS --------------------------

	.type		.nv.reservedSmem.offset0,@object
	.size		.nv.reservedSmem.offset0,0x4
